def attn_fwd(
    Q,
    K,
    V,
    Out,
    Lse,
    sm_scale,
    stride_qz,
    stride_qh,
    stride_qm,
    stride_qk,
    stride_kz,
    stride_kh,
    stride_kn,
    stride_kk,
    stride_vz,
    stride_vh,
    stride_vn,
    stride_vk,
    stride_oz,
    stride_oh,
    stride_om,
    stride_ok,
    seqlen_q,
    seqlen_k,
    BLOCK_M: tl.constexpr,
    BLOCK_N: tl.constexpr,
    HEAD_DIM: tl.constexpr,
    CAUSAL: tl.constexpr,
):
    start_m = tl.program_id(0)
    off_hz = tl.program_id(1)
    q_off = off_hz * stride_qh
    k_off = off_hz * stride_kh
    v_off = off_hz * stride_vh
    offs_m = start_m * BLOCK_M + tl.arange(0, BLOCK_M)
    offs_d = tl.arange(0, HEAD_DIM)
    offs_n = tl.arange(0, BLOCK_N)
    q_ptrs = Q + q_off + offs_m[:, None] * stride_qm + offs_d[None, :] * stride_qk
    k_ptrs = K + k_off + offs_d[:, None] * stride_kk + offs_n[None, :] * stride_kn
    v_ptrs = V + v_off + offs_n[:, None] * stride_vn + offs_d[None, :] * stride_vk
    m_i = tl.full([BLOCK_M], float("-inf"), dtype=tl.float32)
    l_i = tl.zeros([BLOCK_M], dtype=tl.float32) + 1.0
    acc = tl.zeros([BLOCK_M, HEAD_DIM], dtype=tl.float32)
    q = tl.load(q_ptrs)
    acc, l_i, m_i = _attn_fwd_inner(
        acc,
        l_i,
        m_i,
        q,
        k_ptrs,
        v_ptrs,
        sm_scale,
        stride_kn,
        stride_vn,
        start_m,
        seqlen_k,
        BLOCK_M,
        BLOCK_N,
        HEAD_DIM,
        CAUSAL,
    )
    acc = acc / l_i[:, None]
    lse = m_i + tl.math.log2(l_i) / 1.4426950408889634
    o_ptrs = (
        Out
        + off_hz * stride_oh
        + offs_m[:, None] * stride_om
        + offs_d[None, :] * stride_ok
    )
    tl.store(o_ptrs, acc.to(Out.dtype.element_ty))
    tl.store(Lse + off_hz * seqlen_q + offs_m, lse)

# config = {"BLOCK_M": 32, "BLOCK_N": 128, "HEAD_DIM": 16, "arch": "sm_100", "causal": true, "dtype": "bf16", "num_stages": 3, "num_warps": 4}
# arch = sm_100


// ===== COMPILED SASS (sm_100a) =====

	.target	sm_100a

	.elftype	@"ET_EXEC"


//--------------------- .note.nv.tkinfo           --------------------------
	.section	.note.nv.tkinfo,"",@"SHT_NOTE"
	.sectionflags	@"SHF_NOTE_NV_TKINFO"
	.tkinfo
        /*0018*/ 	.word	0x00000081
        /*0030*/ 	.string	""
        /*0030*/ 	.string	"ptxas-blackwell"
        /*0030*/ 	.string	"Cuda compilation tools, release 12.9, V12.9.86"
        /*0030*/ 	.string	"Build cuda_12.9.r12.9/compiler.36037853_0"
        /*0030*/ 	.string	"-v  -suppress-debug-info  -lineinfo  -arch sm_100a "



//--------------------- .note.nv.cuver            --------------------------
	.section	.note.nv.cuver,"",@"SHT_NOTE"
	.sectionflags	@"SHF_NOTE_NV_CUVER"
        /*0018*/ 	.short	0x0001
        /*001a*/ 	.short	0x0064
        /*001c*/ 	.short	0x0001
        /*001e*/ 	.short	0x0000
        /*0020*/ 	.short	0x0001
        /*0022*/ 	.short	0x0000


//--------------------- .nv.info                  --------------------------
	.section	.nv.info,"",@"SHT_CUDA_INFO"
	.align	4


	//----- nvinfo : EIATTR_REGCOUNT
	.align		4
        /*0000*/ 	.byte	0x04, 0x2f
        /*0002*/ 	.short	(.L_2 - .L_1)
	.align		4
.L_1:
        /*0004*/ 	.word	index@(attn_fwd)
        /*0008*/ 	.word	0x000000db


	//----- nvinfo : EIATTR_FRAME_SIZE
	.align		4
.L_2:
        /*000c*/ 	.byte	0x04, 0x11
        /*000e*/ 	.short	(.L_4 - .L_3)
	.align		4
.L_3:
        /*0010*/ 	.word	index@(attn_fwd)
        /*0014*/ 	.word	0x00000000


	//----- nvinfo : EIATTR_MIN_STACK_SIZE
	.align		4
.L_4:
        /*0018*/ 	.byte	0x04, 0x12
        /*001a*/ 	.short	(.L_6 - .L_5)
	.align		4
.L_5:
        /*001c*/ 	.word	index@(attn_fwd)
        /*0020*/ 	.word	0x00000000
.L_6:


//--------------------- .nv.info.attn_fwd         --------------------------
	.section	.nv.info.attn_fwd,"",@"SHT_CUDA_INFO"
	.sectionflags	@""
	.align	4


	//----- nvinfo : EIATTR_CUDA_API_VERSION
	.align		4
        /*0000*/ 	.byte	0x04, 0x37
        /*0002*/ 	.short	(.L_8 - .L_7)
.L_7:
        /*0004*/ 	.word	0x00000081


	//----- nvinfo : EIATTR_KPARAM_INFO
	.align		4
.L_8:
        /*0008*/ 	.byte	0x04, 0x17
        /*000a*/ 	.short	(.L_10 - .L_9)
.L_9:
        /*000c*/ 	.word	0x00000000
        /*0010*/ 	.short	0x0019
        /*0012*/ 	.short	0x0080
        /*0014*/ 	.byte	0x00, 0xf4, 0x21, 0x00


	//----- nvinfo : EIATTR_KPARAM_INFO
	.align		4
.L_10:
        /*0018*/ 	.byte	0x04, 0x17
        /*001a*/ 	.short	(.L_12 - .L_11)
.L_11:
        /*001c*/ 	.word	0x00000000
        /*0020*/ 	.short	0x0018
        /*0022*/ 	.short	0x0078
        /*0024*/ 	.byte	0x00, 0xf4, 0x21, 0x00


	//----- nvinfo : EIATTR_KPARAM_INFO
	.align		4
.L_12:
        /*0028*/ 	.byte	0x04, 0x17
        /*002a*/ 	.short	(.L_14 - .L_13)
.L_13:
        /*002c*/ 	.word	0x00000000
        /*0030*/ 	.short	0x0017
        /*0032*/ 	.short	0x0070
        /*0034*/ 	.byte	0x00, 0xf0, 0x11, 0x00


	//----- nvinfo : EIATTR_KPARAM_INFO
	.align		4
.L_14:
        /*0038*/ 	.byte	0x04, 0x17
        /*003a*/ 	.short	(.L_16 - .L_15)
.L_15:
        /*003c*/ 	.word	0x00000000
        /*0040*/ 	.short	0x0016
        /*0042*/ 	.short	0x006c
        /*0044*/ 	.byte	0x00, 0xf0, 0x11, 0x00


	//----- nvinfo : EIATTR_KPARAM_INFO
	.align		4
.L_16:
        /*0048*/ 	.byte	0x04, 0x17
        /*004a*/ 	.short	(.L_18 - .L_17)
.L_17:
        /*004c*/ 	.word	0x00000000
        /*0050*/ 	.short	0x0015
        /*0052*/ 	.short	0x0068
        /*0054*/ 	.byte	0x00, 0xf0, 0x11, 0x00


	//----- nvinfo : EIATTR_KPARAM_INFO
	.align		4
.L_18:
        /*0058*/ 	.byte	0x04, 0x17
        /*005a*/ 	.short	(.L_20 - .L_19)
.L_19:
        /*005c*/ 	.word	0x00000000
        /*0060*/ 	.short	0x0014
        /*0062*/ 	.short	0x0064
        /*0064*/ 	.byte	0x00, 0xf0, 0x11, 0x00


	//----- nvinfo : EIATTR_KPARAM_INFO
	.align		4
.L_20:
        /*0068*/ 	.byte	0x04, 0x17
        /*006a*/ 	.short	(.L_22 - .L_21)
.L_21:
        /*006c*/ 	.word	0x00000000
        /*0070*/ 	.short	0x0013
        /*0072*/ 	.short	0x0060
        /*0074*/ 	.byte	0x00, 0xf0, 0x11, 0x00


	//----- nvinfo : EIATTR_KPARAM_INFO
	.align		4
.L_22:
        /*0078*/ 	.byte	0x04, 0x17
        /*007a*/ 	.short	(.L_24 - .L_23)
.L_23:
        /*007c*/ 	.word	0x00000000
        /*0080*/ 	.short	0x0012
        /*0082*/ 	.short	0x005c
        /*0084*/ 	.byte	0x00, 0xf0, 0x11, 0x00


	//----- nvinfo : EIATTR_KPARAM_INFO
	.align		4
.L_24:
        /*0088*/ 	.byte	0x04, 0x17
        /*008a*/ 	.short	(.L_26 - .L_25)
.L_25:
        /*008c*/ 	.word	0x00000000
        /*0090*/ 	.short	0x0011
        /*0092*/ 	.short	0x0058
        /*0094*/ 	.byte	0x00, 0xf0, 0x11, 0x00


	//----- nvinfo : EIATTR_KPARAM_INFO
	.align		4
.L_26:
        /*0098*/ 	.byte	0x04, 0x17
        /*009a*/ 	.short	(.L_28 - .L_27)
.L_27:
        /*009c*/ 	.word	0x00000000
        /*00a0*/ 	.short	0x0010
        /*00a2*/ 	.short	0x0054
        /*00a4*/ 	.byte	0x00, 0xf0, 0x11, 0x00


	//----- nvinfo : EIATTR_KPARAM_INFO
	.align		4
.L_28:
        /*00a8*/ 	.byte	0x04, 0x17
        /*00aa*/ 	.short	(.L_30 - .L_29)
.L_29:
        /*00ac*/ 	.word	0x00000000
        /*00b0*/ 	.short	0x000f
        /*00b2*/ 	.short	0x0050
        /*00b4*/ 	.byte	0x00, 0xf0, 0x11, 0x00


	//----- nvinfo : EIATTR_KPARAM_INFO
	.align		4
.L_30:
        /*00b8*/ 	.byte	0x04, 0x17
        /*00ba*/ 	.short	(.L_32 - .L_31)
.L_31:
        /*00bc*/ 	.word	0x00000000
        /*00c0*/ 	.short	0x000e
        /*00c2*/ 	.short	0x004c
        /*00c4*/ 	.byte	0x00, 0xf0, 0x11, 0x00


	//----- nvinfo : EIATTR_KPARAM_INFO
	.align		4
.L_32:
        /*00c8*/ 	.byte	0x04, 0x17
        /*00ca*/ 	.short	(.L_34 - .L_33)
.L_33:
        /*00cc*/ 	.word	0x00000000
        /*00d0*/ 	.short	0x000d
        /*00d2*/ 	.short	0x0048
        /*00d4*/ 	.byte	0x00, 0xf0, 0x11, 0x00


	//----- nvinfo : EIATTR_KPARAM_INFO
	.align		4
.L_34:
        /*00d8*/ 	.byte	0x04, 0x17
        /*00da*/ 	.short	(.L_36 - .L_35)
.L_35:
        /*00dc*/ 	.word	0x00000000
        /*00e0*/ 	.short	0x000c
        /*00e2*/ 	.short	0x0044
        /*00e4*/ 	.byte	0x00, 0xf0, 0x11, 0x00


	//----- nvinfo : EIATTR_KPARAM_INFO
	.align		4
.L_36:
        /*00e8*/ 	.byte	0x04, 0x17
        /*00ea*/ 	.short	(.L_38 - .L_37)
.L_37:
        /*00ec*/ 	.word	0x00000000
        /*00f0*/ 	.short	0x000b
        /*00f2*/ 	.short	0x0040
        /*00f4*/ 	.byte	0x00, 0xf0, 0x11, 0x00


	//----- nvinfo : EIATTR_KPARAM_INFO
	.align		4
.L_38:
        /*00f8*/ 	.byte	0x04, 0x17
        /*00fa*/ 	.short	(.L_40 - .L_39)
.L_39:
        /*00fc*/ 	.word	0x00000000
        /*0100*/ 	.short	0x000a
        /*0102*/ 	.short	0x003c
        /*0104*/ 	.byte	0x00, 0xf0, 0x11, 0x00


	//----- nvinfo : EIATTR_KPARAM_INFO
	.align		4
.L_40:
        /*0108*/ 	.byte	0x04, 0x17
        /*010a*/ 	.short	(.L_42 - .L_41)
.L_41:
        /*010c*/ 	.word	0x00000000
        /*0110*/ 	.short	0x0009
        /*0112*/ 	.short	0x0038
        /*0114*/ 	.byte	0x00, 0xf0, 0x11, 0x00


	//----- nvinfo : EIATTR_KPARAM_INFO
	.align		4
.L_42:
        /*0118*/ 	.byte	0x04, 0x17
        /*011a*/ 	.short	(.L_44 - .L_43)
.L_43:
        /*011c*/ 	.word	0x00000000
        /*0120*/ 	.short	0x0008
        /*0122*/ 	.short	0x0034
        /*0124*/ 	.byte	0x00, 0xf0, 0x11, 0x00


	//----- nvinfo : EIATTR_KPARAM_INFO
	.align		4
.L_44:
        /*0128*/ 	.byte	0x04, 0x17
        /*012a*/ 	.short	(.L_46 - .L_45)
.L_45:
        /*012c*/ 	.word	0x00000000
        /*0130*/ 	.short	0x0007
        /*0132*/ 	.short	0x0030
        /*0134*/ 	.byte	0x00, 0xf0, 0x11, 0x00


	//----- nvinfo : EIATTR_KPARAM_INFO
	.align		4
.L_46:
        /*0138*/ 	.byte	0x04, 0x17
        /*013a*/ 	.short	(.L_48 - .L_47)
.L_47:
        /*013c*/ 	.word	0x00000000
        /*0140*/ 	.short	0x0006
        /*0142*/ 	.short	0x002c
        /*0144*/ 	.byte	0x00, 0xf0, 0x11, 0x00


	//----- nvinfo : EIATTR_KPARAM_INFO
	.align		4
.L_48:
        /*0148*/ 	.byte	0x04, 0x17
        /*014a*/ 	.short	(.L_50 - .L_49)
.L_49:
        /*014c*/ 	.word	0x00000000
        /*0150*/ 	.short	0x0005
        /*0152*/ 	.short	0x0028
        /*0154*/ 	.byte	0x00, 0xf0, 0x11, 0x00


	//----- nvinfo : EIATTR_KPARAM_INFO
	.align		4
.L_50:
        /*0158*/ 	.byte	0x04, 0x17
        /*015a*/ 	.short	(.L_52 - .L_51)
.L_51:
        /*015c*/ 	.word	0x00000000
        /*0160*/ 	.short	0x0004
        /*0162*/ 	.short	0x0020
        /*0164*/ 	.byte	0x00, 0xf4, 0x21, 0x00


	//----- nvinfo : EIATTR_KPARAM_INFO
	.align		4
.L_52:
        /*0168*/ 	.byte	0x04, 0x17
        /*016a*/ 	.short	(.L_54 - .L_53)
.L_53:
        /*016c*/ 	.word	0x00000000
        /*0170*/ 	.short	0x0003
        /*0172*/ 	.short	0x0018
        /*0174*/ 	.byte	0x00, 0xf4, 0x21, 0x00


	//----- nvinfo : EIATTR_KPARAM_INFO
	.align		4
.L_54:
        /*0178*/ 	.byte	0x04, 0x17
        /*017a*/ 	.short	(.L_56 - .L_55)
.L_55:
        /*017c*/ 	.word	0x00000000
        /*0180*/ 	.short	0x0002
        /*0182*/ 	.short	0x0010
        /*0184*/ 	.byte	0x00, 0xf4, 0x21, 0x00


	//----- nvinfo : EIATTR_KPARAM_INFO
	.align		4
.L_56:
        /*0188*/ 	.byte	0x04, 0x17
        /*018a*/ 	.short	(.L_58 - .L_57)
.L_57:
        /*018c*/ 	.word	0x00000000
        /*0190*/ 	.short	0x0001
        /*0192*/ 	.short	0x0008
        /*0194*/ 	.byte	0x00, 0xf4, 0x21, 0x00


	//----- nvinfo : EIATTR_KPARAM_INFO
	.align		4
.L_58:
        /*0198*/ 	.byte	0x04, 0x17
        /*019a*/ 	.short	(.L_60 - .L_59)
.L_59:
        /*019c*/ 	.word	0x00000000
        /*01a0*/ 	.short	0x0000
        /*01a2*/ 	.short	0x0000
        /*01a4*/ 	.byte	0x00, 0xf4, 0x21, 0x00


	//----- nvinfo : EIATTR_SPARSE_MMA_MASK
	.align		4
.L_60:
        /*01a8*/ 	.byte	0x03, 0x50
        /*01aa*/ 	.short	0x0000


	//----- nvinfo : EIATTR_MAXREG_COUNT
	.align		4
        /*01ac*/ 	.byte	0x03, 0x1b
        /*01ae*/ 	.short	0x00ff


	//----- nvinfo : EIATTR_NUM_BARRIERS
	.align		4
        /*01b0*/ 	.byte	0x02, 0x4c
        /*01b2*/ 	.byte	0x01
	.zero		1


	//----- nvinfo : EIATTR_COOP_GROUP_MASK_REGIDS
	.align		4
        /*01b4*/ 	.byte	0x04, 0x29
        /*01b6*/ 	.short	(.L_62 - .L_61)


	//   ....[0]....
.L_61:
        /*01b8*/ 	.word	0xffffffff


	//   ....[1]....
        /*01bc*/ 	.word	0xffffffff


	//   ....[2]....
        /*01c0*/ 	.word	0xffffffff


	//   ....[3]....
        /*01c4*/ 	.word	0xffffffff


	//   ....[4]....
        /*01c8*/ 	.word	0xffffffff


	//   ....[5]....
        /*01cc*/ 	.word	0xffffffff


	//   ....[6]....
        /*01d0*/ 	.word	0xffffffff


	//   ....[7]....
        /*01d4*/ 	.word	0xffffffff


	//----- nvinfo : EIATTR_COOP_GROUP_INSTR_OFFSETS
	.align		4
.L_62:
        /*01d8*/ 	.byte	0x04, 0x28
        /*01da*/ 	.short	(.L_64 - .L_63)


	//   ....[0]....
.L_63:
        /*01dc*/ 	.word	0x00002070


	//   ....[1]....
        /*01e0*/ 	.word	0x00002110


	//   ....[2]....
        /*01e4*/ 	.word	0x00002ac0


	//   ....[3]....
        /*01e8*/ 	.word	0x00002ae0


	//   ....[4]....
        /*01ec*/ 	.word	0x00003e50


	//   ....[5]....
        /*01f0*/ 	.word	0x00003e60


	//   ....[6]....
        /*01f4*/ 	.word	0x00003f00


	//   ....[7]....
        /*01f8*/ 	.word	0x00003f10


	//----- nvinfo : EIATTR_VRC_CTA_INIT_COUNT
	.align		4
.L_64:
        /*01fc*/ 	.byte	0x02, 0x4a
	.zero		1
	.zero		1


	//----- nvinfo : EIATTR_EXIT_INSTR_OFFSETS
	.align		4
        /*0200*/ 	.byte	0x04, 0x1c
        /*0202*/ 	.short	(.L_66 - .L_65)


	//   ....[0]....
.L_65:
        /*0204*/ 	.word	0x00004b80


	//   ....[1]....
        /*0208*/ 	.word	0x00004bb0


	//----- nvinfo : EIATTR_REQNTID
	.align		4
.L_66:
        /*020c*/ 	.byte	0x04, 0x10
        /*020e*/ 	.short	(.L_68 - .L_67)
.L_67:
        /*0210*/ 	.word	0x00000080
        /*0214*/ 	.word	0x00000001
        /*0218*/ 	.word	0x00000001


	//----- nvinfo : EIATTR_CBANK_PARAM_SIZE
	.align		4
.L_68:
        /*021c*/ 	.byte	0x03, 0x19
        /*021e*/ 	.short	0x0088


	//----- nvinfo : EIATTR_PARAM_CBANK
	.align		4
        /*0220*/ 	.byte	0x04, 0x0a
        /*0222*/ 	.short	(.L_70 - .L_69)
	.align		4
.L_69:
        /*0224*/ 	.word	index@(.nv.constant0.attn_fwd)
        /*0228*/ 	.short	0x0380
        /*022a*/ 	.short	0x0088


	//----- nvinfo : EIATTR_SW_WAR
	.align		4
.L_70:
        /*022c*/ 	.byte	0x04, 0x36
        /*022e*/ 	.short	(.L_72 - .L_71)
.L_71:
        /*0230*/ 	.word	0x00000008
.L_72:


//--------------------- .nv.compat                --------------------------
	.section	.nv.compat,"",@"SHT_CUDA_COMPAT_INFO"
	.align	4
        /*0000*/ 	.byte	0x02, 0x02, 0x01, 0x00, 0x02, 0x05, 0x05, 0x00, 0x02, 0x03, 0x00, 0x00, 0x02, 0x06, 0x01, 0x00


//--------------------- .nv.callgraph             --------------------------
	.section	.nv.callgraph,"",@"SHT_CUDA_CALLGRAPH"
	.align	4
	.sectionentsize	8
	.align		4
        /*0000*/ 	.word	0x00000000
	.align		4
        /*0004*/ 	.word	0xffffffff
	.align		4
        /*0008*/ 	.word	0x00000000
	.align		4
        /*000c*/ 	.word	0xfffffffe
	.align		4
        /*0010*/ 	.word	0x00000000
	.align		4
        /*0014*/ 	.word	0xfffffffd
	.align		4
        /*0018*/ 	.word	0x00000000
	.align		4
        /*001c*/ 	.word	0xfffffffc


//--------------------- .nv.constant4             --------------------------
	.section	.nv.constant4,"a",@progbits
	.align	8
	.align		8
.nv.constant4:
        /*0000*/ 	.dword	_$_str


//--------------------- .text.attn_fwd            --------------------------
	.section	.text.attn_fwd,"ax",@progbits
	.align	128
        .global         attn_fwd
        .type           attn_fwd,@function
        .size           attn_fwd,(.L_x_3 - attn_fwd)
        .other          attn_fwd,@"STO_CUDA_ENTRY STV_DEFAULT"
attn_fwd:
.text.attn_fwd:
[----:B------:R-:W0:Y:S01]  /*0000*/  LDC R1, c[0x0][0x37c] ;  /* 0x0000df00ff017b82 */ /* 0x000e220000000800 */
[----:B------:R-:W1:Y:S07]  /*0010*/  S2R R12, SR_CTAID.X ;  /* 0x00000000000c7919 */ /* 0x000e6e0000002500 */
[----:B------:R-:W2:Y:S01]  /*0020*/  S2UR UR6, SR_CTAID.Y ;  /* 0x00000000000679c3 */ /* 0x000ea20000002600 */
[----:B------:R-:W2:Y:S01]  /*0030*/  LDCU.64 UR4, c[0x0][0x3b0] ;  /* 0x00007600ff0477ac */ /* 0x000ea20008000a00 */
[----:B------:R-:W3:Y:S01]  /*0040*/  S2R R21, SR_TID.X ;  /* 0x0000000000157919 */ /* 0x000ee20000002100 */
[----:B------:R-:W4:Y:S05]  /*0050*/  LDCU.64 UR10, c[0x0][0x358] ;  /* 0x00006b00ff0a77ac */ /* 0x000f2a0008000a00 */
[----:B------:R-:W5:Y:S08]  /*0060*/  LDC R4, c[0x0][0x3b8] ;  /* 0x0000ee00ff047b82 */ /* 0x000f700000000800 */
[----:B------:R-:W0:Y:S01]  /*0070*/  LDC.64 R10, c[0x0][0x380] ;  /* 0x0000e000ff0a7b82 */ /* 0x000e220000000a00 */
[----:B--2---:R-:W-:-:S04]  /*0080*/  UIMAD UR4, UR6, UR4, URZ ;  /* 0x00000004060472a4 */ /* 0x004fc8000f8e02ff */
[----:B------:R-:W-:Y:S01]  /*0090*/  USHF.L.U32 UR7, UR4, 0x1, URZ ;  /* 0x0000000104077899 */ /* 0x000fe200080006ff */
[----:B-1----:R-:W-:Y:S01]  /*00a0*/  IMAD.SHL.U32 R12, R12, 0x20, RZ ;  /* 0x000000200c0c7824 */ /* 0x002fe200078e00ff */
[----:B---3--:R-:W-:-:S04]  /*00b0*/  SHF.R.U32.HI R3, RZ, 0x5, R21 ;  /* 0x00000005ff037819 */ /* 0x008fc80000011615 */
[----:B------:R-:W-:Y:S02]  /*00c0*/  LOP3.LUT R0, R12, 0x1f, R21, 0xf8, !PT ;  /* 0x0000001f0c007812 */ /* 0x000fe400078ef815 */
[----:B------:R-:W-:-:S03]  /*00d0*/  SGXT.U32 R3, R3, 0x2 ;  /* 0x000000020303781a */ /* 0x000fc60000000000 */
[----:B------:R-:W-:Y:S01]  /*00e0*/  IMAD R2, R0, UR5, RZ ;  /* 0x0000000500027c24 */ /* 0x000fe2000f8e02ff */
[----:B------:R-:W-:Y:S01]  /*00f0*/  UIMAD.WIDE UR4, UR4, 0x2, URZ ;  /* 0x00000002040478a5 */ /* 0x000fe2000f8e02ff */
[----:B-----5:R-:W-:Y:S02]  /*0100*/  IMAD R5, R3, R4, RZ ;  /* 0x0000000403057224 */ /* 0x020fe400078e02ff */
[----:B------:R-:W-:Y:S02]  /*0110*/  IMAD.SHL.U32 R3, R2, 0x2, RZ ;  /* 0x0000000202037824 */ /* 0x000fe400078e00ff */
[----:B------:R-:W-:Y:S02]  /*0120*/  IMAD R7, R4, 0x4, R5 ;  /* 0x0000000404077824 */ /* 0x000fe400078e0205 */
[----:B------:R-:W-:Y:S01]  /*0130*/  IMAD.HI R2, R2, 0x2, RZ ;  /* 0x0000000202027827 */ /* 0x000fe200078e02ff */
[----:B0-----:R-:W-:-:S03]  /*0140*/  IADD3 R8, P0, P1, R3, UR7, R10 ;  /* 0x0000000703087c10 */ /* 0x001fc6000f91e00a */
[----:B------:R-:W-:Y:S01]  /*0150*/  IMAD R9, R4, 0x4, R7 ;  /* 0x0000000404097824 */ /* 0x000fe200078e0207 */
[----:B------:R-:W-:Y:S02]  /*0160*/  IADD3.X R14, PT, PT, R2, UR5, R11, P0, P1 ;  /* 0x00000005020e7c10 */ /* 0x000fe400087e240b */
[-C--:B------:R-:W-:Y:S02]  /*0170*/  LEA R2, P0, R5, R8.reuse, 0x1 ;  /* 0x0000000805027211 */ /* 0x080fe400078008ff */
[----:B------:R-:W-:Y:S02]  /*0180*/  LEA R10, R4, R9, 0x2 ;  /* 0x00000009040a7211 */ /* 0x000fe400078e10ff */
[-C--:B------:R-:W-:Y:S02]  /*0190*/  LEA R4, P1, R7, R8.reuse, 0x1 ;  /* 0x0000000807047211 */ /* 0x080fe400078208ff */
[----:B------:R-:W-:Y:S02]  /*01a0*/  LEA R6, P2, R9, R8, 0x1 ;  /* 0x0000000809067211 */ /* 0x000fe400078408ff */
[----:B------:R-:W-:-:S02]  /*01b0*/  LEA.HI.X.SX32 R3, R5, R14, 0x1, P0 ;  /* 0x0000000e05037211 */ /* 0x000fc400000f0eff */
[C---:B------:R-:W-:Y:S02]  /*01c0*/  LEA R8, P0, R10.reuse, R8, 0x1 ;  /* 0x000000080a087211 */ /* 0x040fe400078008ff */
[-C--:B------:R-:W-:Y:S01]  /*01d0*/  LEA.HI.X.SX32 R5, R7, R14.reuse, 0x1, P1 ;  /* 0x0000000e07057211 */ /* 0x080fe200008f0eff */
[----:B----4-:R0:W2:Y:S01]  /*01e0*/  LDG.E.U16 R11, desc[UR10][R2.64] ;  /* 0x0000000a020b7981 */ /* 0x0100a2000c1e1500 */
[-C--:B------:R-:W-:Y:S02]  /*01f0*/  LEA.HI.X.SX32 R7, R9, R14.reuse, 0x1, P2 ;  /* 0x0000000e09077211 */ /* 0x080fe400010f0eff */
[----:B------:R-:W-:Y:S01]  /*0200*/  LEA.HI.X.SX32 R9, R10, R14, 0x1, P0 ;  /* 0x0000000e0a097211 */ /* 0x000fe200000f0eff */
[----:B------:R1:W3:Y:S04]  /*0210*/  LDG.E.U16 R4, desc[UR10][R4.64] ;  /* 0x0000000a04047981 */ /* 0x0002e8000c1e1500 */
[----:B------:R-:W4:Y:S04]  /*0220*/  LDG.E.U16 R7, desc[UR10][R6.64] ;  /* 0x0000000a06077981 */ /* 0x000f28000c1e1500 */
[----:B------:R-:W5:Y:S01]  /*0230*/  LDG.E.U16 R8, desc[UR10][R8.64] ;  /* 0x0000000a08087981 */ /* 0x000f62000c1e1500 */
[----:B------:R-:W1:Y:S01]  /*0240*/  S2UR UR5, SR_CgaCtaId ;  /* 0x00000000000579c3 */ /* 0x000e620000008800 */
[----:B------:R-:W-:Y:S01]  /*0250*/  SHF.R.S32.HI R10, RZ, 0x6, R21 ;  /* 0x00000006ff0a7819 */ /* 0x000fe20000011415 */
[----:B0-----:R-:W-:-:S03]  /*0260*/  VIADD R3, R12, 0x20 ;  /* 0x000000200c037836 */ /* 0x001fc60000000000 */
[----:B------:R-:W-:Y:S01]  /*0270*/  SGXT R10, R10, 0x1 ;  /* 0x000000010a0a781a */ /* 0x000fe20000000200 */
[----:B------:R-:W-:Y:S01]  /*0280*/  IMAD.SHL.U32 R13, R21, 0x2, RZ ;  /* 0x00000002150d7824 */ /* 0x000fe200078e00ff */
[----:B------:R-:W-:Y:S01]  /*0290*/  UMOV UR4, 0x400 ;  /* 0x0000040000047882 */ /* 0x000fe20000000000 */
[----:B------:R-:W-:Y:S02]  /*02a0*/  ISETP.GE.AND P0, PT, R3, 0x1, PT ;  /* 0x000000010300780c */ /* 0x000fe40003f06270 */
[----:B------:R-:W-:-:S04]  /*02b0*/  LOP3.LUT R10, R10, 0x90, RZ, 0xc0, !PT ;  /* 0x000000900a0a7812 */ /* 0x000fc800078ec0ff */
[----:B------:R-:W-:-:S04]  /*02c0*/  LOP3.LUT R2, R10, 0x7e, R13, 0x78, !PT ;  /* 0x0000007e0a027812 */ /* 0x000fc800078e780d */
[----:B-1----:R-:W-:Y:S01]  /*02d0*/  LOP3.LUT R5, R2, 0x20, RZ, 0x3c, !PT ;  /* 0x0000002002057812 */ /* 0x002fe200078e3cff */
[----:B------:R-:W-:Y:S01]  /*02e0*/  ULEA UR5, UR5, UR4, 0x18 ;  /* 0x0000000405057291 */ /* 0x000fe2000f8ec0ff */
[----:B------:R-:W-:Y:S01]  /*02f0*/  IMAD.MOV.U32 R25, RZ, RZ, -0x800000 ;  /* 0xff800000ff197424 */ /* 0x000fe200078e00ff */
[----:B------:R-:W-:Y:S01]  /*0300*/  MOV R97, 0xff800000 ;  /* 0xff80000000617802 */ /* 0x000fe20000000f00 */
[----:B------:R-:W-:Y:S01]  /*0310*/  IMAD.MOV.U32 R10, RZ, RZ, 0x3f800000 ;  /* 0x3f800000ff0a7424 */ /* 0x000fe200078e00ff */
[----:B------:R-:W-:Y:S01]  /*0320*/  CS2R R68, SRZ ;  /* 0x0000000000447805 */ /* 0x000fe2000001ff00 */
[----:B------:R-:W-:Y:S01]  /*0330*/  IMAD.MOV.U32 R24, RZ, RZ, 0x3f800000 ;  /* 0x3f800000ff187424 */ /* 0x000fe200078e00ff */
[----:B------:R-:W-:Y:S02]  /*0340*/  CS2R R70, SRZ ;  /* 0x0000000000467805 */ /* 0x000fe4000001ff00 */
[----:B------:R-:W-:Y:S02]  /*0350*/  CS2R R64, SRZ ;  /* 0x0000000000407805 */ /* 0x000fe4000001ff00 */
[----:B------:R-:W-:-:S02]  /*0360*/  CS2R R66, SRZ ;  /* 0x0000000000427805 */ /* 0x000fc4000001ff00 */
[C---:B------:R-:W-:Y:S01]  /*0370*/  LOP3.LUT R14, R21.reuse, 0x10, RZ, 0xc0, !PT ;  /* 0x00000010150e7812 */ /* 0x040fe200078ec0ff */
[----:B--2---:R-:W-:Y:S04]  /*0380*/  STS.U16 [R2+UR5+0x1000], R11 ;  /* 0x0010000b02007988 */ /* 0x004fe80008000405 */
[----:B----4-:R-:W-:Y:S04]  /*0390*/  STS.U16 [R2+UR5+0x1200], R7 ;  /* 0x0012000702007988 */ /* 0x010fe80008000405 */
[----:B---3--:R0:W-:Y:S04]  /*03a0*/  STS.U16 [R5+UR5+0x1100], R4 ;  /* 0x0011000405007988 */ /* 0x0081e80008000405 */
[----:B-----5:R1:W-:Y:S01]  /*03b0*/  STS.U16 [R5+UR5+0x1300], R8 ;  /* 0x0013000805007988 */ /* 0x0203e20008000405 */
[C---:B0-----:R-:W-:Y:S01]  /*03c0*/  LOP3.LUT R4, R21.reuse, 0x20, RZ, 0xc0, !PT ;  /* 0x0000002015047812 */ /* 0x041fe200078ec0ff */
[----:B-1----:R-:W-:Y:S01]  /*03d0*/  IMAD.SHL.U32 R5, R21, 0x8, RZ ;  /* 0x0000000815057824 */ /* 0x002fe200078e00ff */
[----:B------:R-:W-:Y:S06]  /*03e0*/  @!P0 BRA `(.L_x_0) ;  /* 0x0000003c00108947 */ /* 0x000fec0003800000 */
[----:B------:R-:W0:Y:S01]  /*03f0*/  LDC.64 R8, c[0x0][0x3c0] ;  /* 0x0000f000ff087b82 */ /* 0x000e220000000a00 */
[----:B------:R-:W-:Y:S01]  /*0400*/  LOP3.LUT R6, R13, 0x10, RZ, 0xc0, !PT ;  /* 0x000000100d067812 */ /* 0x000fe200078ec0ff */
[----:B------:R-:W1:Y:S01]  /*0410*/  LDCU UR4, c[0x0][0x3c8] ;  /* 0x00007900ff0477ac */ /* 0x000e620008000800 */
[----:B------:R-:W-:Y:S01]  /*0420*/  LOP3.LUT R15, R21, 0x7, RZ, 0xc0, !PT ;  /* 0x00000007150f7812 */ /* 0x000fe200078ec0ff */
[----:B------:R-:W-:Y:S01]  /*0430*/  IMAD.MOV.U32 R166, RZ, RZ, -0x800000 ;  /* 0xff800000ffa67424 */ /* 0x000fe200078e00ff */
[----:B------:R-:W-:Y:S01]  /*0440*/  LOP3.LUT R6, R6, 0x20, R21, 0xf8, !PT ;  /* 0x0000002006067812 */ /* 0x000fe200078ef815 */
[----:B------:R-:W2:Y:S01]  /*0450*/  LDCU.64 UR8, c[0x0][0x388] ;  /* 0x00007100ff0877ac */ /* 0x000ea20008000a00 */
[C---:B------:R-:W-:Y:S01]  /*0460*/  LEA R7, R15.reuse, UR5, 0x6 ;  /* 0x000000050f077c11 */ /* 0x040fe2000f8e30ff */
[----:B------:R-:W-:Y:S01]  /*0470*/  IMAD R18, R15, 0x110, RZ ;  /* 0x000001100f127824 */ /* 0x000fe200078e02ff */
[----:B------:R-:W-:Y:S01]  /*0480*/  LOP3.LUT R6, R6, 0x30, R5, 0x78, !PT ;  /* 0x0000003006067812 */ /* 0x000fe200078e7805 */
[----:B------:R-:W3:Y:S01]  /*0490*/  LDC.64 R10, c[0x0][0x3d0] ;  /* 0x0000f400ff0a7b82 */ /* 0x000ee20000000a00 */
[----:B------:R-:W-:Y:S01]  /*04a0*/  SHF.R.U32.HI R5, RZ, 0x2, R21 ;  /* 0x00000002ff057819 */ /* 0x000fe20000011615 */
[----:B------:R-:W-:Y:S01]  /*04b0*/  IMAD R17, R14, 0x20, R7 ;  /* 0x000000200e117824 */ /* 0x000fe200078e0207 */
[----:B------:R-:W-:Y:S01]  /*04c0*/  SHF.R.U32.HI R4, RZ, 0x1, R4 ;  /* 0x00000001ff047819 */ /* 0x000fe20000011604 */
[----:B------:R-:W4:Y:S01]  /*04d0*/  LDCU.64 UR12, c[0x0][0x390] ;  /* 0x00007200ff0c77ac */ /* 0x000f220008000a00 */
[----:B------:R-:W-:-:S02]  /*04e0*/  SGXT.U32 R5, R5, 0x3 ;  /* 0x000000030505781a */ /* 0x000fc40000000000 */
[----:B------:R-:W-:Y:S02]  /*04f0*/  CS2R R68, SRZ ;  /* 0x0000000000447805 */ /* 0x000fe4000001ff00 */
[----:B------:R-:W-:Y:S01]  /*0500*/  SHF.R.S32.HI R16, RZ, 0x2, R21 ;  /* 0x00000002ff107819 */ /* 0x000fe20000011415 */
[----:B------:R-:W5:Y:S01]  /*0510*/  LDC R91, c[0x0][0x3d8] ;  /* 0x0000f600ff5b7b82 */ /* 0x000f620000000800 */
[----:B------:R-:W-:Y:S02]  /*0520*/  LOP3.LUT R7, R21, 0xf, RZ, 0xc0, !PT ;  /* 0x0000000f15077812 */ /* 0x000fe400078ec0ff */
[----:B------:R-:W-:Y:S02]  /*0530*/  CS2R R70, SRZ ;  /* 0x0000000000467805 */ /* 0x000fe4000001ff00 */
[----:B------:R-:W-:Y:S01]  /*0540*/  LOP3.LUT R4, R12, R4, R5, 0xfe, !PT ;  /* 0x000000040c047212 */ /* 0x000fe200078efe05 */
[----:B------:R-:W-:Y:S01]  /*0550*/  IMAD.IADD R5, R6, 0x1, R17 ;  /* 0x0000000106057824 */ /* 0x000fe200078e0211 */
[----:B------:R-:W-:Y:S01]  /*0560*/  SGXT R12, R16, 0x1 ;  /* 0x00000001100c781a */ /* 0x000fe20000000200 */
[----:B-1----:R-:W-:Y:S01]  /*0570*/  IMAD R15, R7, UR4, RZ ;  /* 0x00000004070f7c24 */ /* 0x002fe2000f8e02ff */
[----:B------:R-:W-:Y:S01]  /*0580*/  SHF.R.U32.HI R19, RZ, 0x4, R21 ;  /* 0x00000004ff137819 */ /* 0x000fe20000011615 */
[----:B0-----:R-:W-:Y:S01]  /*0590*/  IMAD R8, R8, UR6, RZ ;  /* 0x0000000608087c24 */ /* 0x001fe2000f8e02ff */
[----:B------:R-:W-:-:S02]  /*05a0*/  LOP3.LUT R7, R18, 0x30, R13, 0x78, !PT ;  /* 0x0000003012077812 */ /* 0x000fc400078e780d */
[----:B------:R-:W-:Y:S02]  /*05b0*/  CS2R R64, SRZ ;  /* 0x0000000000407805 */ /* 0x000fe4000001ff00 */
[----:B------:R-:W-:Y:S02]  /*05c0*/  LOP3.LUT R6, R21, 0x3, RZ, 0xc0, !PT ;  /* 0x0000000315067812 */ /* 0x000fe400078ec0ff */
[----:B------:R-:W-:Y:S02]  /*05d0*/  CS2R R66, SRZ ;  /* 0x0000000000427805 */ /* 0x000fe4000001ff00 */
[----:B------:R-:W-:Y:S01]  /*05e0*/  LOP3.LUT R17, R12, 0x90, RZ, 0xc0, !PT ;  /* 0x000000900c117812 */ /* 0x000fe200078ec0ff */
[C---:B------:R-:W-:Y:S01]  /*05f0*/  IMAD.SHL.U32 R12, R8.reuse, 0x2, RZ ;  /* 0x00000002080c7824 */ /* 0x040fe200078e00ff */
[----:B------:R-:W-:Y:S01]  /*0600*/  SGXT.U32 R18, R19, 0x3 ;  /* 0x000000031312781a */ /* 0x000fe20000000000 */
[----:B------:R-:W-:Y:S01]  /*0610*/  IMAD.HI R8, R8, 0x2, RZ ;  /* 0x0000000208087827 */ /* 0x000fe200078e02ff */
[----:B------:R-:W-:Y:S01]  /*0620*/  LEA R16, R6, R17, 0x5 ;  /* 0x0000001106107211 */ /* 0x000fe200078e28ff */
[----:B------:R-:W0:Y:S01]  /*0630*/  LDCU UR7, c[0x0][0x3a8] ;  /* 0x00007500ff0777ac */ /* 0x000e220008000800 */
[----:B------:R-:W-:Y:S01]  /*0640*/  MOV R168, 0xff800000 ;  /* 0xff80000000a87802 */ /* 0x000fe20000000f00 */
[----:B------:R-:W-:Y:S01]  /*0650*/  IMAD.SHL.U32 R17, R15, 0x2, RZ ;  /* 0x000000020f117824 */ /* 0x000fe200078e00ff */
[----:B------:R-:W-:Y:S01]  /*0660*/  LOP3.LUT R13, R16, 0x10, R13, 0x78, !PT ;  /* 0x00000010100d7812 */ /* 0x000fe200078e780d */
[----:B------:R-:W-:Y:S01]  /*0670*/  IMAD R18, R18, R9, RZ ;  /* 0x0000000912127224 */ /* 0x000fe200078e02ff */
[----:B------:R-:W-:Y:S01]  /*0680*/  LOP3.LUT R16, R21, 0x7f, RZ, 0xc0, !PT ;  /* 0x0000007f15107812 */ /* 0x000fe200078ec0ff */
[----:B------:R-:W-:Y:S01]  /*0690*/  IMAD.HI R15, R15, 0x2, RZ ;  /* 0x000000020f0f7827 */ /* 0x000fe200078e02ff */
[----:B--2---:R-:W-:Y:S01]  /*06a0*/  IADD3 R55, P0, P1, R17, UR8, R12 ;  /* 0x0000000811377c10 */ /* 0x004fe2000f91e00c */
[----:B------:R-:W-:Y:S01]  /*06b0*/  UMOV UR4, URZ ;  /* 0x000000ff00047c82 */ /* 0x000fe20008000000 */
[----:B------:R-:W-:Y:S01]  /*06c0*/  LEA R12, R14, UR5, 0x4 ;  /* 0x000000050e0c7c11 */ /* 0x000fe2000f8e20ff */
[----:B------:R-:W-:Y:S01]  /*06d0*/  IMAD R20, R9, 0x8, R18 ;  /* 0x0000000809147824 */ /* 0x000fe200078e0212 */
[----:B------:R-:W-:Y:S01]  /*06e0*/  IADD3.X R23, PT, PT, R15, UR9, R8, P0, P1 ;  /* 0x000000090f177c10 */ /* 0x000fe200087e2408 */
[----:B---3--:R-:W-:Y:S01]  /*06f0*/  IMAD R10, R10, UR6, RZ ;  /* 0x000000060a0a7c24 */ /* 0x008fe2000f8e02ff */
[----:B------:R-:W-:Y:S01]  /*0700*/  LEA.HI R8, R21, 0x38, RZ, 0x1c ;  /* 0x0000003815087811 */ /* 0x000fe200078fe0ff */
[----:B------:R-:W-:Y:S01]  /*0710*/  IMAD R22, R9, 0x8, R20 ;  /* 0x0000000809167824 */ /* 0x000fe200078e0214 */
[----:B------:R-:W-:Y:S01]  /*0720*/  LEA.HI R14, R21, 0x78, RZ, 0x1c ;  /* 0x00000078150e7811 */ /* 0x000fe200078fe0ff */
[----:B------:R-:W-:Y:S01]  /*0730*/  IMAD.IADD R12, R13, 0x1, R12 ;  /* 0x000000010d0c7824 */ /* 0x000fe200078e020c */
[----:B------:R-:W-:Y:S01]  /*0740*/  SHF.L.U32 R26, R10, 0x1, RZ ;  /* 0x000000010a1a7819 */ /* 0x000fe200000006ff */
[C---:B------:R-:W-:Y:S01]  /*0750*/  IMAD R24, R9.reuse, 0x8, R22 ;  /* 0x0000000809187824 */ /* 0x040fe200078e0216 */
[----:B------:R-:W-:Y:S01]  /*0760*/  LEA R164, P3, R18, R55, 0x1 ;  /* 0x0000003712a47211 */ /* 0x000fe200078608ff */
[----:B------:R-:W-:Y:S01]  /*0770*/  IMAD R13, R8, R9, RZ ;  /* 0x00000009080d7224 */ /* 0x000fe200078e02ff */
[----:B------:R-:W-:Y:S01]  /*0780*/  LEA R162, P4, R20, R55, 0x1 ;  /* 0x0000003714a27211 */ /* 0x000fe200078808ff */
[----:B------:R-:W-:Y:S01]  /*0790*/  IMAD R8, R9, 0x8, R24 ;  /* 0x0000000809087824 */ /* 0x000fe200078e0218 */
[-C--:B------:R-:W-:Y:S01]  /*07a0*/  LEA.HI.X.SX32 R165, R18, R23.reuse, 0x1, P3 ;  /* 0x0000001712a57211 */ /* 0x080fe200018f0eff */
[----:B------:R-:W-:Y:S01]  /*07b0*/  IMAD.HI R17, R10, 0x2, RZ ;  /* 0x000000020a117827 */ /* 0x000fe200078e02ff */
[----:B------:R-:W-:-:S02]  /*07c0*/  LEA.HI.X.SX32 R163, R20, R23, 0x1, P4 ;  /* 0x0000001714a37211 */ /* 0x000fc400020f0eff */
[C---:B------:R-:W-:Y:S01]  /*07d0*/  LEA R10, R9.reuse, R8, 0x3 ;  /* 0x00000008090a7211 */ /* 0x040fe200078e18ff */
[----:B------:R-:W-:Y:S01]  /*07e0*/  IMAD R15, R14, R9, RZ ;  /* 0x000000090e0f7224 */ /* 0x000fe200078e02ff */
[----:B------:R-:W-:Y:S01]  /*07f0*/  LEA R32, P3, R22, R55, 0x1 ;  /* 0x0000003716207211 */ /* 0x000fe200078608ff */
[----:B------:R-:W-:Y:S01]  /*0800*/  IMAD R19, R16, R11, RZ ;  /* 0x0000000b10137224 */ /* 0x000fe200078e02ff */
[----:B------:R-:W-:Y:S01]  /*0810*/  LEA R34, P4, R24, R55, 0x1 ;  /* 0x0000003718227211 */ /* 0x000fe200078808ff */
[----:B------:R-:W-:Y:S01]  /*0820*/  IMAD R14, R9, 0x8, R10 ;  /* 0x00000008090e7824 */ /* 0x000fe200078e020a */
[----:B------:R-:W-:Y:S01]  /*0830*/  LEA.HI.X.SX32 R33, R22, R23, 0x1, P3 ;  /* 0x0000001716217211 */ /* 0x000fe200018f0eff */
[----:B------:R-:W-:Y:S01]  /*0840*/  IMAD.SHL.U32 R27, R19, 0x2, RZ ;  /* 0x00000002131b7824 */ /* 0x000fe200078e00ff */
[----:B------:R-:W-:Y:S01]  /*0850*/  LEA R30, P2, R15, R55, 0x1 ;  /* 0x000000370f1e7211 */ /* 0x000fe200078408ff */
[----:B------:R-:W-:Y:S01]  /*0860*/  IMAD R18, R9, 0x10, R14 ;  /* 0x0000001009127824 */ /* 0x000fe200078e020e */
[-C--:B------:R-:W-:Y:S01]  /*0870*/  LEA.HI.X.SX32 R35, R24, R23.reuse, 0x1, P4 ;  /* 0x0000001718237211 */ /* 0x080fe200020f0eff */
[----:B------:R-:W-:Y:S01]  /*0880*/  IMAD.HI R56, R19, 0x2, RZ ;  /* 0x0000000213387827 */ /* 0x000fe200078e02ff */
[----:B------:R-:W-:-:S02]  /*0890*/  LEA.HI.X.SX32 R31, R15, R23, 0x1, P2 ;  /* 0x000000170f1f7211 */ /* 0x000fc400010f0eff */
[-C--:B------:R-:W-:Y:S01]  /*08a0*/  LEA R36, P2, R8, R55.reuse, 0x1 ;  /* 0x0000003708247211 */ /* 0x080fe200078408ff */
[----:B------:R-:W-:Y:S01]  /*08b0*/  IMAD R20, R9, 0x8, R18 ;  /* 0x0000000809147824 */ /* 0x000fe200078e0212 */
[----:B------:R-:W-:Y:S01]  /*08c0*/  LEA R38, P3, R10, R55, 0x1 ;  /* 0x000000370a267211 */ /* 0x000fe200078608ff */
[----:B-----5:R-:W-:Y:S01]  /*08d0*/  IMAD R63, R91, 0xa, RZ ;  /* 0x0000000a5b3f7824 */ /* 0x020fe200078e02ff */
[----:B------:R-:W-:Y:S01]  /*08e0*/  LEA.HI.X.SX32 R37, R8, R23, 0x1, P2 ;  /* 0x0000001708257211 */ /* 0x000fe200010f0eff */
[----:B------:R-:W-:Y:S01]  /*08f0*/  IMAD R22, R9, 0x8, R20 ;  /* 0x0000000809167824 */ /* 0x000fe200078e0214 */
[----:B------:R-:W-:Y:S01]  /*0900*/  LEA R28, P5, R13, R55, 0x1 ;  /* 0x000000370d1c7211 */ /* 0x000fe200078a08ff */
[C---:B------:R-:W-:Y:S01]  /*0910*/  IMAD R95, R91.reuse, 0x14, RZ ;  /* 0x000000145b5f7824 */ /* 0x040fe200078e02ff */
[----:B------:R-:W-:Y:S01]  /*0920*/  LEA.HI.X.SX32 R39, R10, R23, 0x1, P3 ;  /* 0x000000170a277211 */ /* 0x000fe200018f0eff */
[----:B------:R-:W-:Y:S01]  /*0930*/  IMAD R61, R91, 0x5, RZ ;  /* 0x000000055b3d7824 */ /* 0x000fe200078e02ff */
[----:B------:R-:W-:Y:S01]  /*0940*/  LEA R24, R9, R22, 0x3 ;  /* 0x0000001609187211 */ /* 0x000fe200078e18ff */
[C---:B------:R-:W-:Y:S01]  /*0950*/  IMAD R93, R91.reuse, 0x12, RZ ;  /* 0x000000125b5d7824 */ /* 0x040fe200078e02ff */
[C---:B------:R-:W-:Y:S01]  /*0960*/  LEA R40, P4, R14.reuse, R55, 0x1 ;  /* 0x000000370e287211 */ /* 0x040fe200078808ff */
[----:B------:R-:W-:Y:S01]  /*0970*/  IMAD R97, R91, 0x16, RZ ;  /* 0x000000165b617824 */ /* 0x000fe200078e02ff */
[-C--:B------:R-:W-:Y:S01]  /*0980*/  LEA.HI.X.SX32 R29, R13, R23.reuse, 0x1, P5 ;  /* 0x000000170d1d7211 */ /* 0x080fe200028f0eff */
[----:B------:R-:W-:Y:S01]  /*0990*/  IMAD R8, R9, 0x8, R24 ;  /* 0x0000000809087824 */ /* 0x000fe200078e0218 */
[----:B------:R-:W-:Y:S01]  /*09a0*/  LEA.HI.X.SX32 R41, R14, R23, 0x1, P4 ;  /* 0x000000170e297211 */ /* 0x000fe200020f0eff */
[----:B------:R-:W-:Y:S01]  /*09b0*/  IMAD R75, R91, 0x6, RZ ;  /* 0x000000065b4b7824 */ /* 0x000fe200078e02ff */
[-C--:B------:R-:W-:Y:S01]  /*09c0*/  LEA R42, P2, R18, R55.reuse, 0x1 ;  /* 0x00000037122a7211 */ /* 0x080fe200078408ff */
[----:B------:R-:W-:Y:S01]  /*09d0*/  IMAD R10, R9, 0x8, R8 ;  /* 0x00000008090a7824 */ /* 0x000fe200078e0208 */
[-C--:B------:R-:W-:Y:S01]  /*09e0*/  LEA R44, P3, R20, R55.reuse, 0x1 ;  /* 0x00000037142c7211 */ /* 0x080fe200078608ff */
[----:B------:R-:W-:Y:S01]  /*09f0*/  IMAD R83, R91, 0xc, RZ ;  /* 0x0000000c5b537824 */ /* 0x000fe200078e02ff */
[----:B------:R-:W-:Y:S01]  /*0a00*/  LEA R46, P4, R22, R55, 0x1 ;  /* 0x00000037162e7211 */ /* 0x000fe200078808ff */
[----:B------:R-:W-:Y:S01]  /*0a10*/  IMAD R13, R9, 0x8, R10 ;  /* 0x00000008090d7824 */ /* 0x000fe200078e020a */
[----:B----4-:R-:W-:Y:S01]  /*0a20*/  IADD3 R26, P0, P1, R27, UR12, R26 ;  /* 0x0000000c1b1a7c10 */ /* 0x010fe2000f91e01a */
[C---:B------:R-:W-:Y:S01]  /*0a30*/  IMAD R141, R91.reuse, 0x18, RZ ;  /* 0x000000185b8d7824 */ /* 0x040fe200078e02ff */
[----:B------:R-:W-:Y:S01]  /*0a40*/  LEA.HI.X.SX32 R43, R18, R23, 0x1, P2 ;  /* 0x00000017122b7211 */ /* 0x000fe200010f0eff */
[----:B------:R-:W-:Y:S01]  /*0a50*/  IMAD R143, R91, 0x1a, RZ ;  /* 0x0000001a5b8f7824 */ /* 0x000fe200078e02ff */
[----:B------:R-:W-:Y:S01]  /*0a60*/  LEA R54, P5, R13, R55, 0x1 ;  /* 0x000000370d367211 */ /* 0x000fe200078a08ff */
[C---:B------:R-:W-:Y:S01]  /*0a70*/  IMAD R59, R91.reuse, 0x9, RZ ;  /* 0x000000095b3b7824 */ /* 0x040fe200078e02ff */
[-C--:B------:R-:W-:Y:S01]  /*0a80*/  LEA.HI.X.SX32 R45, R20, R23.reuse, 0x1, P3 ;  /* 0x00000017142d7211 */ /* 0x080fe200018f0eff */
[C---:B------:R-:W-:Y:S01]  /*0a90*/  IMAD R81, R91.reuse, 0xb, RZ ;  /* 0x0000000b5b517824 */ /* 0x040fe200078e02ff */
[----:B------:R-:W-:Y:S01]  /*0aa0*/  LEA.HI.X.SX32 R47, R22, R23, 0x1, P4 ;  /* 0x00000017162f7211 */ /* 0x000fe200020f0eff */
[C---:B------:R-:W-:Y:S01]  /*0ab0*/  IMAD R57, R91.reuse, 0x3, RZ ;  /* 0x000000035b397824 */ /* 0x040fe200078e02ff */
[-C--:B------:R-:W-:Y:S01]  /*0ac0*/  LEA R48, P2, R24, R55.reuse, 0x1 ;  /* 0x0000003718307211 */ /* 0x080fe200078408ff */
[C---:B------:R-:W-:Y:S01]  /*0ad0*/  IMAD R85, R91.reuse, 0xd, RZ ;  /* 0x0000000d5b557824 */ /* 0x040fe200078e02ff */
[-C--:B------:R-:W-:Y:S01]  /*0ae0*/  LEA R50, P3, R8, R55.reuse, 0x1 ;  /* 0x0000003708327211 */ /* 0x080fe200078608ff */
[C---:B------:R-:W-:Y:S01]  /*0af0*/  IMAD R87, R91.reuse, 0xe, RZ ;  /* 0x0000000e5b577824 */ /* 0x040fe200078e02ff */
[----:B------:R-:W-:Y:S01]  /*0b00*/  LEA R52, P4, R10, R55, 0x1 ;  /* 0x000000370a347211 */ /* 0x000fe200078808ff */
[----:B------:R-:W-:Y:S01]  /*0b10*/  IMAD R147, R91, 0x1c, RZ ;  /* 0x0000001c5b937824 */ /* 0x000fe200078e02ff */
[----:B------:R-:W-:Y:S01]  /*0b20*/  LEA.HI.X.SX32 R55, R13, R23, 0x1, P5 ;  /* 0x000000170d377211 */ /* 0x000fe200028f0eff */
[C---:B------:R-:W-:Y:S01]  /*0b30*/  IMAD.SHL.U32 R25, R91.reuse, 0x2, RZ ;  /* 0x000000025b197824 */ /* 0x040fe200078e00ff */
[----:B------:R-:W-:Y:S01]  /*0b40*/  IADD3.X R27, PT, PT, R56, UR13, R17, P0, P1 ;  /* 0x0000000d381b7c10 */ /* 0x000fe200087e2411 */
[----:B------:R-:W-:Y:S01]  /*0b50*/  IMAD R149, R91, 0x1e, RZ ;  /* 0x0000001e5b957824 */ /* 0x000fe200078e02ff */
[-C--:B------:R-:W-:Y:S01]  /*0b60*/  IADD3 R144, P6, PT, R63, R26.reuse, RZ ;  /* 0x0000001a3f907210 */ /* 0x080fe20007fde0ff */
[----:B------:R-:W-:Y:S01]  /*0b70*/  IMAD R77, R91, 0x7, RZ ;  /* 0x000000075b4d7824 */ /* 0x000fe200078e02ff */
[-C--:B------:R-:W-:Y:S01]  /*0b80*/  IADD3 R60, P5, PT, R95, R26.reuse, RZ ;  /* 0x0000001a5f3c7210 */ /* 0x080fe20007fbe0ff */
[----:B------:R-:W-:Y:S01]  /*0b90*/  IMAD.SHL.U32 R73, R91, 0x4, RZ ;  /* 0x000000045b497824 */ /* 0x000fe200078e00ff */
[----:B------:R-:W-:Y:S01]  /*0ba0*/  LEA.HI.X.SX32 R145, R61, R27, 0x1, P6 ;  /* 0x0000001b3d917211 */ /* 0x000fe200030f0eff */
[C---:B------:R-:W-:Y:S01]  /*0bb0*/  IMAD.SHL.U32 R79, R91.reuse, 0x8, RZ ;  /* 0x000000085b4f7824 */ /* 0x040fe200078e00ff */
[-C--:B------:R-:W-:Y:S01]  /*0bc0*/  LEA.HI.X.SX32 R49, R24, R23.reuse, 0x1, P2 ;  /* 0x0000001718317211 */ /* 0x080fe200010f0eff */
[----:B------:R-:W-:Y:S01]  /*0bd0*/  IMAD R89, R91, 0xf, RZ ;  /* 0x0000000f5b597824 */ /* 0x000fe200078e02ff */
[----:B------:R-:W-:Y:S01]  /*0be0*/  LEA.HI.X.SX32 R51, R8, R23, 0x1, P3 ;  /* 0x0000001708337211 */ /* 0x000fe200018f0eff */
[----:B------:R-:W-:Y:S01]  /*0bf0*/  IMAD.MOV.U32 R14, RZ, RZ, RZ ;  /* 0x000000ffff0e7224 */ /* 0x000fe200078e00ff */
[----:B------:R-:W-:Y:S01]  /*0c00*/  LEA.HI.X.SX32 R61, R63, R27, 0x1, P5 ;  /* 0x0000001b3f3d7211 */ /* 0x000fe200028f0eff */
[----:B------:R-:W-:Y:S01]  /*0c10*/  IMAD.MOV.U32 R8, RZ, RZ, RZ ;  /* 0x000000ffff087224 */ /* 0x000fe200078e00ff */
[-C--:B------:R-:W-:Y:S01]  /*0c20*/  IADD3 R58, P0, PT, R93, R26.reuse, RZ ;  /* 0x0000001a5d3a7210 */ /* 0x080fe20007f1e0ff */
[----:B------:R-:W-:Y:S01]  /*0c30*/  IMAD.MOV.U32 R24, RZ, RZ, 0x3f800000 ;  /* 0x3f800000ff187424 */ /* 0x000fe200078e00ff */
[----:B------:R-:W-:-:S02]  /*0c40*/  IADD3 R62, P1, PT, R97, R26, RZ ;  /* 0x0000001a613e7210 */ /* 0x000fc40007f3e0ff */
[-C--:B------:R-:W-:Y:S02]  /*0c50*/  IADD3 R140, P3, PT, R141, R26.reuse, RZ ;  /* 0x0000001a8d8c7210 */ /* 0x080fe40007f7e0ff */
[-C--:B------:R-:W-:Y:S02]  /*0c60*/  IADD3 R142, P2, PT, R143, R26.reuse, RZ ;  /* 0x0000001a8f8e7210 */ /* 0x080fe40007f5e0ff */
[-C--:B------:R-:W-:Y:S02]  /*0c70*/  IADD3 R150, P6, PT, R75, R26.reuse, RZ ;  /* 0x0000001a4b967210 */ /* 0x080fe40007fde0ff */
[----:B------:R-:W-:Y:S02]  /*0c80*/  IADD3 R152, P5, PT, R83, R26, RZ ;  /* 0x0000001a53987210 */ /* 0x000fe40007fbe0ff */
[----:B------:R-:W-:Y:S01]  /*0c90*/  LEA.HI.X.SX32 R53, R10, R23, 0x1, P4 ;  /* 0x000000170a357211 */ /* 0x000fe200020f0eff */
[----:B------:R-:W-:Y:S01]  /*0ca0*/  IMAD.MOV.U32 R10, RZ, RZ, 0x3f800000 ;  /* 0x3f800000ff0a7424 */ /* 0x000fe200078e00ff */
[----:B------:R-:W-:-:S02]  /*0cb0*/  LEA.HI.X.SX32 R59, R59, R27, 0x1, P0 ;  /* 0x0000001b3b3b7211 */ /* 0x000fc400000f0eff */
[-C--:B------:R-:W-:Y:S02]  /*0cc0*/  LEA.HI.X.SX32 R63, R81, R27.reuse, 0x1, P1 ;  /* 0x0000001b513f7211 */ /* 0x080fe400008f0eff */
[-C--:B------:R-:W-:Y:S02]  /*0cd0*/  LEA.HI.X.SX32 R151, R57, R27.reuse, 0x1, P6 ;  /* 0x0000001b39977211 */ /* 0x080fe400030f0eff */
[-C--:B------:R-:W-:Y:S02]  /*0ce0*/  LEA.HI.X.SX32 R153, R75, R27.reuse, 0x1, P5 ;  /* 0x0000001b4b997211 */ /* 0x080fe400028f0eff */
[-C--:B------:R-:W-:Y:S02]  /*0cf0*/  LEA.HI.X.SX32 R141, R83, R27.reuse, 0x1, P3 ;  /* 0x0000001b538d7211 */ /* 0x080fe400018f0eff */
[----:B------:R-:W-:Y:S02]  /*0d00*/  LEA.HI.X.SX32 R143, R85, R27, 0x1, P2 ;  /* 0x0000001b558f7211 */ /* 0x000fe400010f0eff */
[----:B------:R-:W-:-:S02]  /*0d10*/  SHF.L.U32 R13, R16, 0x1, RZ ;  /* 0x00000001100d7819 */ /* 0x000fc400000006ff */
[-C--:B------:R-:W-:Y:S02]  /*0d20*/  IADD3 R146, P4, PT, R147, R26.reuse, RZ ;  /* 0x0000001a93927210 */ /* 0x080fe40007f9e0ff */
[-C--:B------:R-:W-:Y:S02]  /*0d30*/  IADD3 R148, P0, PT, R149, R26.reuse, RZ ;  /* 0x0000001a95947210 */ /* 0x080fe40007f1e0ff */
[-C--:B------:R-:W-:Y:S02]  /*0d40*/  IADD3 R154, P1, PT, R87, R26.reuse, RZ ;  /* 0x0000001a579a7210 */ /* 0x080fe40007f3e0ff */
[-C--:B------:R-:W-:Y:S02]  /*0d50*/  IADD3 R156, P6, PT, R25, R26.reuse, RZ ;  /* 0x0000001a199c7210 */ /* 0x080fe40007fde0ff */
[CC--:B------:R-:W-:Y:S02]  /*0d60*/  LEA R158, P5, R91.reuse, R26.reuse, 0x2 ;  /* 0x0000001a5b9e7211 */ /* 0x0c0fe400078a10ff */
[----:B------:R-:W-:-:S02]  /*0d70*/  LEA R160, P3, R91, R26, 0x3 ;  /* 0x0000001a5ba07211 */ /* 0x000fc400078618ff */
[----:B------:R-:W-:Y:S02]  /*0d80*/  LEA R56, P2, R91, R26, 0x4 ;  /* 0x0000001a5b387211 */ /* 0x000fe400078420ff */
[C---:B------:R-:W-:Y:S02]  /*0d90*/  LOP3.LUT R15, R13.reuse, 0x10, RZ, 0x3c, !PT ;  /* 0x000000100d0f7812 */ /* 0x040fe400078e3cff */
[C---:B------:R-:W-:Y:S02]  /*0da0*/  LOP3.LUT R16, R13.reuse, 0x20, RZ, 0x3c, !PT ;  /* 0x000000200d107812 */ /* 0x040fe400078e3cff */
[C---:B------:R-:W-:Y:S02]  /*0db0*/  LOP3.LUT R17, R13.reuse, 0x30, RZ, 0x3c, !PT ;  /* 0x000000300d117812 */ /* 0x040fe400078e3cff */
[C---:B------:R-:W-:Y:S02]  /*0dc0*/  LOP3.LUT R18, R13.reuse, 0x40, RZ, 0x3c, !PT ;  /* 0x000000400d127812 */ /* 0x040fe400078e3cff */
[----:B------:R-:W-:-:S02]  /*0dd0*/  LOP3.LUT R19, R13, 0x50, RZ, 0x3c, !PT ;  /* 0x000000500d137812 */ /* 0x000fc400078e3cff */
[C---:B------:R-:W-:Y:S02]  /*0de0*/  LOP3.LUT R20, R13.reuse, 0x60, RZ, 0x3c, !PT ;  /* 0x000000600d147812 */ /* 0x040fe400078e3cff */
[----:B------:R-:W-:Y:S02]  /*0df0*/  LOP3.LUT R21, R13, 0x70, RZ, 0x3c, !PT ;  /* 0x000000700d157812 */ /* 0x000fe400078e3cff */
[----:B------:R-:W-:Y:S02]  /*0e00*/  LOP3.LUT R22, R4, 0x8, RZ, 0xfc, !PT ;  /* 0x0000000804167812 */ /* 0x000fe400078efcff */
[----:B------:R-:W-:Y:S02]  /*0e10*/  LOP3.LUT R23, R7, 0x40, RZ, 0x3c, !PT ;  /* 0x0000004007177812 */ /* 0x000fe400078e3cff */
[-C--:B------:R-:W-:Y:S02]  /*0e20*/  LEA.HI.X.SX32 R155, R77, R27.reuse, 0x1, P1 ;  /* 0x0000001b4d9b7211 */ /* 0x080fe400008f0eff */
[----:B------:R-:W-:-:S02]  /*0e30*/  LEA.HI.X.SX32 R147, R87, R27, 0x1, P4 ;  /* 0x0000001b57937211 */ /* 0x000fc400020f0eff */
[-C--:B------:R-:W-:Y:S02]  /*0e40*/  LEA.HI.X.SX32 R157, R91, R27.reuse, 0x1, P6 ;  /* 0x0000001b5b9d7211 */ /* 0x080fe400030f0eff */
[-C--:B------:R-:W-:Y:S02]  /*0e50*/  LEA.HI.X.SX32 R159, R25, R27.reuse, 0x1, P5 ;  /* 0x0000001b199f7211 */ /* 0x080fe400028f0eff */
[-C--:B------:R-:W-:Y:S02]  /*0e60*/  LEA.HI.X.SX32 R161, R73, R27.reuse, 0x1, P3 ;  /* 0x0000001b49a17211 */ /* 0x080fe400018f0eff */
[-C--:B------:R-:W-:Y:S02]  /*0e70*/  LEA.HI.X.SX32 R57, R79, R27.reuse, 0x1, P2 ;  /* 0x0000001b4f397211 */ /* 0x080fe400010f0eff */
[----:B0-----:R-:W-:-:S07]  /*0e80*/  LEA.HI.X.SX32 R149, R89, R27, 0x1, P0 ;  /* 0x0000001b59957211 */ /* 0x001fce00000f0eff */
.L_x_1:
[----:B------:R-:W-:-:S04]  /*0e90*/  IMAD.WIDE R72, R14, 0x2, R164 ;  /* 0x000000020e487825 */ /* 0x000fc800078e02a4 */
[C---:B------:R-:W-:Y:S01]  /*0ea0*/  IMAD.WIDE R76, R14.reuse, 0x2, R32 ;  /* 0x000000020e4c7825 */ /* 0x040fe200078e0220 */
[----:B------:R0:W2:Y:S03]  /*0eb0*/  LDG.E.U16 R25, desc[UR10][R72.64] ;  /* 0x0000000a48197981 */ /* 0x0000a6000c1e1500 */
[C---:B------:R-:W-:Y:S01]  /*0ec0*/  IMAD.WIDE R78, R14.reuse, 0x2, R34 ;  /* 0x000000020e4e7825 */ /* 0x040fe200078e0222 */
[----:B------:R1:W3:Y:S03]  /*0ed0*/  LDG.E.U16 R95, desc[UR10][R76.64] ;  /* 0x0000000a4c5f7981 */ /* 0x0002e6000c1e1500 */
[C---:B------:R-:W-:Y:S01]  /*0ee0*/  IMAD.WIDE R80, R14.reuse, 0x2, R36 ;  /* 0x000000020e507825 */ /* 0x040fe200078e0224 */
[----:B------:R4:W5:Y:S03]  /*0ef0*/  LDG.E.U16 R97, desc[UR10][R78.64] ;  /* 0x0000000a4e617981 */ /* 0x000966000c1e1500 */
[C---:B------:R-:W-:Y:S01]  /*0f00*/  IMAD.WIDE R82, R14.reuse, 0x2, R38 ;  /* 0x000000020e527825 */ /* 0x040fe200078e0226 */
[----:B------:R1:W5:Y:S03]  /*0f10*/  LDG.E.U16 R99, desc[UR10][R80.64] ;  /* 0x0000000a50637981 */ /* 0x000366000c1e1500 */
[C---:B------:R-:W-:Y:S01]  /*0f20*/  IMAD.WIDE R74, R14.reuse, 0x2, R162 ;  /* 0x000000020e4a7825 */ /* 0x040fe200078e02a2 */
[----:B------:R1:W5:Y:S03]  /*0f30*/  LDG.E.U16 R101, desc[UR10][R82.64] ;  /* 0x0000000a52657981 */ /* 0x000366000c1e1500 */
[C---:B0-----:R-:W-:Y:S01]  /*0f40*/  IMAD.WIDE R72, R14.reuse, 0x2, R40 ;  /* 0x000000020e487825 */ /* 0x041fe200078e0228 */
[----:B------:R0:W5:Y:S03]  /*0f50*/  LDG.E.U16 R93, desc[UR10][R74.64] ;  /* 0x0000000a4a5d7981 */ /* 0x000166000c1e1500 */
[----:B------:R-:W-:-:S02]  /*0f60*/  IMAD.WIDE R84, R14, 0x2, R28 ;  /* 0x000000020e547825 */ /* 0x000fc400078e021c */
[----:B------:R-:W5:Y:S02]  /*0f70*/  LDG.E.U16 R73, desc[UR10][R72.64] ;  /* 0x0000000a48497981 */ /* 0x000f64000c1e1500 */
[C---:B------:R-:W-:Y:S02]  /*0f80*/  IMAD.WIDE R86, R14.reuse, 0x2, R42 ;  /* 0x000000020e567825 */ /* 0x040fe400078e022a */
[----:B------:R-:W5:Y:S02]  /*0f90*/  LDG.E.U16 R85, desc[UR10][R84.64] ;  /* 0x0000000a54557981 */ /* 0x000f64000c1e1500 */
[C---:B------:R-:W-:Y:S02]  /*0fa0*/  IMAD.WIDE R88, R14.reuse, 0x2, R44 ;  /* 0x000000020e587825 */ /* 0x040fe400078e022c */
[----:B------:R-:W5:Y:S02]  /*0fb0*/  LDG.E.U16 R87, desc[UR10][R86.64] ;  /* 0x0000000a56577981 */ /* 0x000f64000c1e1500 */
[----:B------:R-:W-:-:S02]  /*0fc0*/  IMAD.WIDE R90, R14, 0x2, R46 ;  /* 0x000000020e5a7825 */ /* 0x000fc400078e022e */
[----:B------:R-:W5:Y:S02]  /*0fd0*/  LDG.E.U16 R89, desc[UR10][R88.64] ;  /* 0x0000000a58597981 */ /* 0x000f64000c1e1500 */
[C---:B-1----:R-:W-:Y:S02]  /*0fe0*/  IMAD.WIDE R76, R14.reuse, 0x2, R50 ;  /* 0x000000020e4c7825 */ /* 0x042fe400078e0232 */
[----:B------:R-:W5:Y:S02]  /*0ff0*/  LDG.E.U16 R91, desc[UR10][R90.64] ;  /* 0x0000000a5a5b7981 */ /* 0x000f64000c1e1500 */
[C---:B----4-:R-:W-:Y:S02]  /*1000*/  IMAD.WIDE R78, R14.reuse, 0x2, R52 ;  /* 0x000000020e4e7825 */ /* 0x050fe400078e0234 */
[----:B------:R-:W4:Y:S02]  /*1010*/  LDG.E.U16 R77, desc[UR10][R76.64] ;  /* 0x0000000a4c4d7981 */ /* 0x000f24000c1e1500 */
[----:B------:R-:W-:-:S02]  /*1020*/  IMAD.WIDE R80, R14, 0x2, R54 ;  /* 0x000000020e507825 */ /* 0x000fc400078e0236 */
[----:B------:R-:W4:Y:S02]  /*1030*/  LDG.E.U16 R79, desc[UR10][R78.64] ;  /* 0x0000000a4e4f7981 */ /* 0x000f24000c1e1500 */
[C---:B------:R-:W-:Y:S02]  /*1040*/  IMAD.WIDE R82, R14.reuse, 0x2, R30 ;  /* 0x000000020e527825 */ /* 0x040fe400078e021e */
[----:B------:R1:W4:Y:S02]  /*1050*/  LDG.E.U16 R81, desc[UR10][R80.64] ;  /* 0x0000000a50517981 */ /* 0x000324000c1e1500 */
[----:B0-----:R-:W-:Y:S02]  /*1060*/  IMAD.WIDE R74, R14, 0x2, R48 ;  /* 0x000000020e4a7825 */ /* 0x001fe400078e0230 */
[----:B------:R0:W4:Y:S04]  /*1070*/  LDG.E.U16 R83, desc[UR10][R82.64] ;  /* 0x0000000a52537981 */ /* 0x000128000c1e1500 */
[----:B------:R-:W4:Y:S01]  /*1080*/  LDG.E.U16 R103, desc[UR10][R74.64] ;  /* 0x0000000a4a677981 */ /* 0x000f22000c1e1500 */
[----:B------:R-:W-:Y:S01]  /*1090*/  BAR.SYNC.DEFER_BLOCKING 0x0 ;  /* 0x0000000000007b1d */ /* 0x000fe20000010000 */
[----:B------:R-:W-:-:S04]  /*10a0*/  LEA R109, R6, UR4, 0x1 ;  /* 0x00000004066d7c11 */ /* 0x000fc8000f8e08ff */
[C---:B------:R-:W-:Y:S02]  /*10b0*/  LOP3.LUT R105, R109.reuse, 0x70, RZ, 0xfc, !PT ;  /* 0x000000706d697812 */ /* 0x040fe400078efcff */
[----:B------:R-:W-:Y:S02]  /*10c0*/  LOP3.LUT R107, R109, 0x71, RZ, 0xfc, !PT ;  /* 0x000000716d6b7812 */ /* 0x000fe400078efcff */
[-C--:B------:R-:W-:Y:S02]  /*10d0*/  ISETP.GE.AND P2, PT, R4, R105.reuse, PT ;  /* 0x000000690400720c */ /* 0x080fe40003f46270 */
[----:B------:R-:W-:Y:S02]  /*10e0*/  ISETP.GE.AND P3, PT, R22, R105, PT ;  /* 0x000000691600720c */ /* 0x000fe40003f66270 */
[-C--:B------:R-:W-:Y:S02]  /*10f0*/  ISETP.GE.AND P4, PT, R4, R107.reuse, PT ;  /* 0x0000006b0400720c */ /* 0x080fe40003f86270 */
[----:B------:R-:W-:-:S02]  /*1100*/  ISETP.GE.AND P5, PT, R22, R107, PT ;  /* 0x0000006b1600720c */ /* 0x000fc40003fa6270 */
[----:B------:R-:W-:-:S04]  /*1110*/  LOP3.LUT R111, R109, 0x79, RZ, 0xfc, !PT ;  /* 0x000000796d6f7812 */ /* 0x000fc800078efcff */
[-C--:B------:R-:W-:Y:S02]  /*1120*/  ISETP.GE.AND P6, PT, R4, R111.reuse, PT ;  /* 0x0000006f0400720c */ /* 0x080fe40003fc6270 */
[----:B------:R-:W-:Y:S02]  /*1130*/  ISETP.GE.AND P0, PT, R22, R111, PT ;  /* 0x0000006f1600720c */ /* 0x000fe40003f06270 */
[----:B-1----:R-:W-:Y:S02]  /*1140*/  SEL R80, RZ, 0x4, P6 ;  /* 0x00000004ff507807 */ /* 0x002fe40003000000 */
[----:B0-----:R-:W-:Y:S02]  /*1150*/  SEL R82, RZ, 0x1, P5 ;  /* 0x00000001ff527807 */ /* 0x001fe40002800000 */
[----:B------:R-:W-:Y:S02]  /*1160*/  SEL R88, RZ, 0x4, P4 ;  /* 0x00000004ff587807 */ /* 0x000fe40002000000 */
[----:B------:R-:W-:-:S02]  /*1170*/  SEL R78, RZ, 0x1, P0 ;  /* 0x00000001ff4e7807 */ /* 0x000fc40000000000 */
[C---:B------:R-:W-:Y:S01]  /*1180*/  IADD3 R209, PT, PT, R109.reuse, 0x10, RZ ;  /* 0x000000106dd17810 */ /* 0x040fe20007ffe0ff */
[C---:B------:R-:W-:Y:S02]  /*1190*/  VIADD R205, R109.reuse, 0x18 ;  /* 0x000000186dcd7836 */ /* 0x040fe40000000000 */
[C---:B------:R-:W-:Y:S01]  /*11a0*/  VIADD R207, R109.reuse, 0x11 ;  /* 0x000000116dcf7836 */ /* 0x040fe20000000000 */
[C---:B------:R-:W-:Y:S01]  /*11b0*/  IADD3 R201, PT, PT, R109.reuse, 0x20, RZ ;  /* 0x000000206dc97810 */ /* 0x040fe20007ffe0ff */
[C---:B------:R-:W-:Y:S01]  /*11c0*/  VIADD R203, R109.reuse, 0x19 ;  /* 0x000000196dcb7836 */ /* 0x040fe20000000000 */
[C---:B------:R-:W-:Y:S01]  /*11d0*/  IADD3 R193, PT, PT, R109.reuse, 0x30, RZ ;  /* 0x000000306dc17810 */ /* 0x040fe20007ffe0ff */
[C---:B------:R-:W-:Y:S01]  /*11e0*/  VIADD R197, R109.reuse, 0x21 ;  /* 0x000000216dc57836 */ /* 0x040fe20000000000 */
[C---:B------:R-:W-:Y:S01]  /*11f0*/  LOP3.LUT R169, R109.reuse, 0x59, RZ, 0xfc, !PT ;  /* 0x000000596da97812 */ /* 0x040fe200078efcff */
[C---:B------:R-:W-:Y:S01]  /*1200*/  VIADD R199, R109.reuse, 0x28 ;  /* 0x000000286dc77836 */ /* 0x040fe20000000000 */
[C---:B------:R-:W-:Y:S01]  /*1210*/  LOP3.LUT R171, R109.reuse, 0x58, RZ, 0xfc, !PT ;  /* 0x000000586dab7812 */ /* 0x040fe200078efcff */
[C---:B------:R-:W-:Y:S01]  /*1220*/  VIADD R195, R109.reuse, 0x29 ;  /* 0x000000296dc37836 */ /* 0x040fe20000000000 */
[C---:B------:R-:W-:Y:S01]  /*1230*/  LOP3.LUT R175, R109.reuse, 0x51, RZ, 0xfc, !PT ;  /* 0x000000516daf7812 */ /* 0x040fe200078efcff */
[C---:B------:R-:W-:Y:S01]  /*1240*/  VIADD R191, R109.reuse, 0x31 ;  /* 0x000000316dbf7836 */ /* 0x040fe20000000000 */
[----:B------:R-:W-:-:S02]  /*1250*/  LOP3.LUT R173, R109, 0x50, RZ, 0xfc, !PT ;  /* 0x000000506dad7812 */ /* 0x000fc400078efcff */
[C---:B------:R-:W-:Y:S02]  /*1260*/  LOP3.LUT R177, R109.reuse, 0x49, RZ, 0xfc, !PT ;  /* 0x000000496db17812 */ /* 0x040fe400078efcff */
[C---:B------:R-:W-:Y:S02]  /*1270*/  LOP3.LUT R179, R109.reuse, 0x48, RZ, 0xfc, !PT ;  /* 0x000000486db37812 */ /* 0x040fe400078efcff */
[C---:B------:R-:W-:Y:S01]  /*1280*/  LOP3.LUT R181, R109.reuse, 0x40, RZ, 0xfc, !PT ;  /* 0x000000406db57812 */ /* 0x040fe200078efcff */
[----:B--2---:R0:W-:Y:S04]  /*1290*/  STS.U16 [R2+UR5], R25 ;  /* 0x0000001902007988 */ /* 0x0041e80008000405 */
[----:B---3--:R-:W-:Y:S04]  /*12a0*/  STS.U16 [R2+UR5+0x200], R95 ;  /* 0x0002005f02007988 */ /* 0x008fe80008000405 */
[----:B-----5:R-:W-:Y:S04]  /*12b0*/  STS.U16 [R2+UR5+0x300], R97 ;  /* 0x0003006102007988 */ /* 0x020fe80008000405 */
[----:B------:R-:W-:Y:S04]  /*12c0*/  STS.U16 [R2+UR5+0x400], R99 ;  /* 0x0004006302007988 */ /* 0x000fe80008000405 */
[----:B------:R-:W-:Y:S04]  /*12d0*/  STS.U16 [R2+UR5+0x500], R101 ;  /* 0x0005006502007988 */ /* 0x000fe80008000405 */
[----:B------:R-:W-:Y:S04]  /*12e0*/  STS.U16 [R2+UR5+0x100], R93 ;  /* 0x0001005d02007988 */ /* 0x000fe80008000405 */
[----:B------:R-:W-:Y:S04]  /*12f0*/  STS.U16 [R2+UR5+0x600], R73 ;  /* 0x0006004902007988 */ /* 0x000fe80008000405 */
[----:B------:R-:W-:Y:S04]  /*1300*/  STS.U16 [R2+UR5+0x700], R85 ;  /* 0x0007005502007988 */ /* 0x000fe80008000405 */
[----:B------:R-:W-:Y:S04]  /*1310*/  STS.U16 [R2+UR5+0x800], R87 ;  /* 0x0008005702007988 */ /* 0x000fe80008000405 */
[----:B------:R-:W-:Y:S04]  /*1320*/  STS.U16 [R2+UR5+0x900], R89 ;  /* 0x0009005902007988 */ /* 0x000fe80008000405 */
[----:B------:R1:W-:Y:S04]  /*1330*/  STS.U16 [R2+UR5+0xa00], R91 ;  /* 0x000a005b02007988 */ /* 0x0003e80008000405 */
[----:B----4-:R-:W-:Y:S04]  /*1340*/  STS.U16 [R2+UR5+0xc00], R77 ;  /* 0x000c004d02007988 */ /* 0x010fe80008000405 */
[----:B------:R2:W-:Y:S04]  /*1350*/  STS.U16 [R2+UR5+0xd00], R79 ;  /* 0x000d004f02007988 */ /* 0x0005e80008000405 */
[----:B------:R-:W-:Y:S04]  /*1360*/  STS.U16 [R2+UR5+0xe00], R81 ;  /* 0x000e005102007988 */ /* 0x000fe80008000405 */
[----:B------:R3:W-:Y:S04]  /*1370*/  STS.U16 [R2+UR5+0xf00], R83 ;  /* 0x000f005302007988 */ /* 0x0007e80008000405 */
[----:B------:R-:W-:Y:S01]  /*1380*/  STS.U16 [R2+UR5+0xb00], R103 ;  /* 0x000b006702007988 */ /* 0x000fe20008000405 */
[----:B------:R-:W-:Y:S01]  /*1390*/  BAR.SYNC.DEFER_BLOCKING 0x0 ;  /* 0x0000000000007b1d */ /* 0x000fe20000010000 */
[----:B0-----:R-:W-:-:S02]  /*13a0*/  LOP3.LUT R25, R109, 0x78, RZ, 0xfc, !PT ;  /* 0x000000786d197812 */ /* 0x001fc400078efcff */
[----:B-1----:R-:W-:Y:S02]  /*13b0*/  SEL R91, RZ, 0x7fff8, P2 ;  /* 0x0007fff8ff5b7807 */ /* 0x002fe40001000000 */
[-C--:B------:R-:W-:Y:S02]  /*13c0*/  ISETP.GE.AND P2, PT, R22, R25.reuse, PT ;  /* 0x000000191600720c */ /* 0x080fe40003f46270 */
[C---:B--2---:R-:W-:Y:S02]  /*13d0*/  LOP3.LUT R79, R109.reuse, 0x69, RZ, 0xfc, !PT ;  /* 0x000000696d4f7812 */ /* 0x044fe400078efcff */
[----:B------:R-:W-:Y:S01]  /*13e0*/  LOP3.LUT R77, R109, 0x68, RZ, 0xfc, !PT ;  /* 0x000000686d4d7812 */ /* 0x000fe200078efcff */
[----:B------:R-:W-:Y:S04]  /*13f0*/  LDSM.16.MT88.4 R72, [R5+0x1000] ;  /* 0x001000000548783b */ /* 0x000fe80000004200 */
[----:B------:R-:W0:Y:S04]  /*1400*/  LDSM.16.M88.4 R84, [R12] ;  /* 0x000000000c54783b */ /* 0x000e280000000200 */
[----:B------:R-:W1:Y:S01]  /*1410*/  LDSM.16.M88.4 R104, [R12+0x600] ;  /* 0x000600000c68783b */ /* 0x000e620000000200 */
[----:B------:R-:W-:-:S02]  /*1420*/  ISETP.GE.AND P1, PT, R4, R25, PT ;  /* 0x000000190400720c */ /* 0x000fc40003f26270 */
[C---:B------:R-:W-:Y:S01]  /*1430*/  LOP3.LUT R25, R109.reuse, 0x61, RZ, 0xfc, !PT ;  /* 0x000000616d197812 */ /* 0x040fe200078efcff */
[----:B------:R-:W-:Y:S01]  /*1440*/  LDSM.16.M88.4 R100, [R12+0x400] ;  /* 0x000400000c64783b */ /* 0x000fe20000000200 */
[----:B---3--:R-:W-:Y:S02]  /*1450*/  SEL R83, RZ, 0x1fffe, P2 ;  /* 0x0001fffeff537807 */ /* 0x008fe40001000000 */
[C---:B------:R-:W-:Y:S01]  /*1460*/  ISETP.GE.AND P6, PT, R22.reuse, R79, PT ;  /* 0x0000004f1600720c */ /* 0x040fe20003fc6270 */
[----:B------:R-:W-:Y:S01]  /*1470*/  LDSM.16.M88.4 R112, [R12+0xa00] ;  /* 0x000a00000c70783b */ /* 0x000fe20000000200 */
[----:B------:R-:W-:Y:S02]  /*1480*/  ISETP.GE.AND P2, PT, R22, R77, PT ;  /* 0x0000004d1600720c */ /* 0x000fe40003f46270 */
[----:B------:R-:W-:Y:S01]  /*1490*/  LOP3.LUT R89, R109, 0x60, RZ, 0xfc, !PT ;  /* 0x000000606d597812 */ /* 0x000fe200078efcff */
[----:B------:R-:W-:Y:S01]  /*14a0*/  LDSM.16.M88.4 R124, [R12+0x800] ;  /* 0x000800000c7c783b */ /* 0x000fe20000000200 */
[----:B------:R-:W-:-:S02]  /*14b0*/  SEL R81, RZ, 0x7fff8, P1 ;  /* 0x0007fff8ff517807 */ /* 0x000fc40000800000 */
[----:B------:R-:W-:Y:S01]  /*14c0*/  SEL R93, RZ, 0x1fffe, P3 ;  /* 0x0001fffeff5d7807 */ /* 0x000fe20001800000 */
[----:B------:R-:W-:Y:S01]  /*14d0*/  LDSM.16.M88.4 R132, [R12+0xc00] ;  /* 0x000c00000c84783b */ /* 0x000fe20000000200 */
[-C--:B------:R-:W-:Y:S02]  /*14e0*/  ISETP.GE.AND P5, PT, R4, R25.reuse, PT ;  /* 0x000000190400720c */ /* 0x080fe40003fa6270 */
[C---:B------:R-:W-:Y:S01]  /*14f0*/  ISETP.GE.AND P1, PT, R22.reuse, R25, PT ;  /* 0x000000191600720c */ /* 0x040fe20003f26270 */
[----:B------:R-:W-:Y:S01]  /*1500*/  LDSM.16.M88.4 R120, [R12+0xe00] ;  /* 0x000e00000c78783b */ /* 0x000fe20000000200 */
[----:B------:R-:W-:Y:S02]  /*1510*/  SEL R25, RZ, 0x1, P6 ;  /* 0x00000001ff197807 */ /* 0x000fe40003000000 */
[----:B------:R-:W-:Y:S02]  /*1520*/  SEL R76, RZ, 0x1fffe, P2 ;  /* 0x0001fffeff4c7807 */ /* 0x000fe40001000000 */
[----:B------:R-:W-:Y:S01]  /*1530*/  ISETP.GE.AND P4, PT, R22, R89, PT ;  /* 0x000000591600720c */ /* 0x000fe20003f86270 */
[----:B------:R-:W-:Y:S01]  /*1540*/  IMAD.IADD R82, R82, 0x1, R93 ;  /* 0x0000000152527824 */ /* 0x000fe200078e025d */
[C---:B------:R-:W-:Y:S01]  /*1550*/  ISETP.GE.AND P6, PT, R4.reuse, R79, PT ;  /* 0x0000004f0400720c */ /* 0x040fe20003fc6270 */
[----:B------:R-:W2:Y:S01]  /*1560*/  LDSM.16.M88.4 R92, [R12+0x200] ;  /* 0x000200000c5c783b */ /* 0x000ea20000000200 */
[----:B------:R-:W-:Y:S01]  /*1570*/  ISETP.GE.AND P2, PT, R4, R77, PT ;  /* 0x0000004d0400720c */ /* 0x000fe20003f46270 */
[----:B------:R-:W-:Y:S01]  /*1580*/  IMAD.IADD R77, R25, 0x1, R76 ;  /* 0x00000001194d7824 */ /* 0x000fe200078e024c */
[----:B------:R-:W-:-:S02]  /*1590*/  IADD3 R83, PT, PT, R78, R83, RZ ;  /* 0x000000534e537210 */ /* 0x000fc40007ffe0ff */
[----:B------:R-:W-:Y:S02]  /*15a0*/  SEL R79, RZ, 0x1fffe, P4 ;  /* 0x0001fffeff4f7807 */ /* 0x000fe40002000000 */
[----:B------:R-:W-:Y:S02]  /*15b0*/  SEL R78, RZ, 0x1, P1 ;  /* 0x00000001ff4e7807 */ /* 0x000fe40000800000 */
[----:B------:R-:W-:Y:S02]  /*15c0*/  ISETP.GE.AND P3, PT, R4, R89, PT ;  /* 0x000000590400720c */ /* 0x000fe40003f66270 */
[----:B------:R-:W-:Y:S01]  /*15d0*/  LOP3.LUT R89, R82, 0x3, RZ, 0xc0, !PT ;  /* 0x0000000352597812 */ /* 0x000fe200078ec0ff */
[----:B------:R-:W-:Y:S01]  /*15e0*/  IMAD.IADD R82, R78, 0x1, R79 ;  /* 0x000000014e527824 */ /* 0x000fe200078e024f */
[----:B------:R-:W-:Y:S02]  /*15f0*/  SEL R25, RZ, 0x4, P6 ;  /* 0x00000004ff197807 */ /* 0x000fe40003000000 */
[----:B------:R-:W-:-:S02]  /*1600*/  SEL R76, RZ, 0x7fff8, P2 ;  /* 0x0007fff8ff4c7807 */ /* 0x000fc40001000000 */
[----:B------:R-:W-:Y:S02]  /*1610*/  LOP3.LUT R83, R83, 0x3, RZ, 0xc0, !PT ;  /* 0x0000000353537812 */ /* 0x000fe400078ec0ff */
[----:B------:R-:W-:Y:S02]  /*1620*/  LOP3.LUT R77, R77, 0x3, RZ, 0xc0, !PT ;  /* 0x000000034d4d7812 */ /* 0x000fe400078ec0ff */
[----:B------:R-:W-:Y:S02]  /*1630*/  IADD3 R83, PT, PT, R83, R81, R80 ;  /* 0x0000005153537210 */ /* 0x000fe40007ffe050 */
[----:B------:R-:W-:Y:S02]  /*1640*/  IADD3 R25, PT, PT, R77, R76, R25 ;  /* 0x0000004c4d197210 */ /* 0x000fe40007ffe019 */
[----:B------:R-:W-:Y:S02]  /*1650*/  SEL R81, RZ, 0x7fff8, P3 ;  /* 0x0007fff8ff517807 */ /* 0x000fe40001800000 */
[----:B------:R-:W-:-:S02]  /*1660*/  SEL R80, RZ, 0x4, P5 ;  /* 0x00000004ff507807 */ /* 0x000fc40002800000 */
[----:B------:R-:W-:Y:S01]  /*1670*/  LOP3.LUT R82, R82, 0x3, RZ, 0xc0, !PT ;  /* 0x0000000352527812 */ /* 0x000fe200078ec0ff */
[----:B0-----:R-:W-:Y:S01]  /*1680*/  HMMA.16816.F32.BF16 R76, R72, R84, RZ ;  /* 0x00000054484c723c */ /* 0x001fe200000418ff */
[----:B------:R-:W-:Y:S01]  /*1690*/  IADD3 R88, PT, PT, R89, R91, R88 ;  /* 0x0000005b59587210 */ /* 0x000fe20007ffe058 */
[----:B------:R-:W-:Y:S01]  /*16a0*/  IMAD.SHL.U32 R25, R25, 0x100, RZ ;  /* 0x0000010019197824 */ /* 0x000fe200078e00ff */
[----:B------:R-:W-:Y:S02]  /*16b0*/  LOP3.LUT R85, R83, 0xf, RZ, 0xc0, !PT ;  /* 0x0000000f53557812 */ /* 0x000fe400078ec0ff */
[----:B------:R-:W-:-:S03]  /*16c0*/  IADD3 R84, PT, PT, R82, R81, R80 ;  /* 0x0000005152547210 */ /* 0x000fc60007ffe050 */
[----:B-1----:R-:W-:Y:S01]  /*16d0*/  HMMA.16816.F32.BF16 R80, R72, R106, RZ ;  /* 0x0000006a4850723c */ /* 0x002fe200000418ff */
[----:B------:R-:W-:Y:S01]  /*16e0*/  IMAD R85, R88, 0x10, R85 ;  /* 0x0000001058557824 */ /* 0x000fe200078e0255 */
[----:B------:R-:W-:-:S04]  /*16f0*/  LOP3.LUT R25, R25, 0xf00, RZ, 0xe2, !PT ;  /* 0x00000f0019197812 */ /* 0x000fc800078ee2ff */
[----:B------:R-:W-:Y:S02]  /*1700*/  LEA R25, R84, R25, 0xc ;  /* 0x0000001954197211 */ /* 0x000fe400078e60ff */
[----:B------:R-:W-:Y:S01]  /*1710*/  LOP3.LUT R88, R85, 0xff, RZ, 0xc0, !PT ;  /* 0x000000ff55587812 */ /* 0x000fe200078ec0ff */
[----:B------:R-:W-:-:S04]  /*1720*/  VIADD R89, R109, 0x38 ;  /* 0x000000386d597836 */ /* 0x000fc80000000000 */
[----:B------:R-:W-:Y:S01]  /*1730*/  IMAD.IADD R88, R25, 0x1, R88 ;  /* 0x0000000119587824 */ /* 0x000fe200078e0258 */
[-C--:B------:R-:W-:Y:S01]  /*1740*/  ISETP.GE.AND P3, PT, R4, R89.reuse, PT ;  /* 0x000000590400720c */ /* 0x080fe20003f66270 */
[----:B------:R-:W-:Y:S01]  /*1750*/  HMMA.16816.F32.BF16 R84, R72, R86, RZ ;  /* 0x000000564854723c */ /* 0x000fe200000418ff */
[----:B------:R-:W-:Y:S01]  /*1760*/  ISETP.GE.AND P2, PT, R22, R89, PT ;  /* 0x000000591600720c */ /* 0x000fe20003f46270 */
[----:B------:R-:W-:Y:S01]  /*1770*/  VIADD R89, R109, 0x9 ;  /* 0x000000096d597836 */ /* 0x000fe20000000000 */
[----:B------:R-:W-:Y:S01]  /*1780*/  LOP3.LUT R167, R88, 0xffff, RZ, 0xc0, !PT ;  /* 0x0000ffff58a77812 */ /* 0x000fe200078ec0ff */
[----:B------:R-:W-:Y:S01]  /*1790*/  FMUL R88, R82, UR7 ;  /* 0x0000000752587c20 */ /* 0x000fe20008400000 */
[----:B------:R-:W-:Y:S02]  /*17a0*/  FMUL R82, R77, UR7 ;  /* 0x000000074d527c20 */ /* 0x000fe40008400000 */
[-C--:B------:R-:W-:Y:S02]  /*17b0*/  ISETP.GE.AND P5, PT, R4, R89.reuse, PT ;  /* 0x000000590400720c */ /* 0x080fe40003fa6270 */
[----:B------:R-:W-:-:S02]  /*17c0*/  ISETP.GE.AND P1, PT, R22, R89, PT ;  /* 0x000000591600720c */ /* 0x000fc40003f26270 */
[----:B------:R-:W-:Y:S02]  /*17d0*/  FSEL R77, R88, -INF , P2 ;  /* 0xff800000584d7808 */ /* 0x000fe40001000000 */
[----:B--2---:R-:W-:Y:S01]  /*17e0*/  HMMA.16816.F32.BF16 R88, R72, R92, RZ ;  /* 0x0000005c4858723c */ /* 0x004fe200000418ff */
[----:B------:R-:W-:-:S07]  /*17f0*/  VIADD R25, R109, 0x8 ;  /* 0x000000086d197836 */ /* 0x000fce0000000000 */
[----:B------:R-:W-:Y:S01]  /*1800*/  HMMA.16816.F32.BF16 R92, R72, R94, RZ ;  /* 0x0000005e485c723c */ /* 0x000fe200000418ff */
[----:B------:R-:W-:Y:S01]  /*1810*/  FMUL R84, R84, UR7 ;  /* 0x0000000754547c20 */ /* 0x000fe20008400000 */
[----:B------:R-:W-:Y:S01]  /*1820*/  ISETP.GE.AND P6, PT, R4, R25, PT ;  /* 0x000000190400720c */ /* 0x000fe20003fc6270 */
[----:B------:R-:W-:-:S05]  /*1830*/  FMUL R106, R85, UR7 ;  /* 0x00000007556a7c20 */ /* 0x000fca0008400000 */
[----:B------:R-:W-:Y:S01]  /*1840*/  HMMA.16816.F32.BF16 R96, R72, R100, RZ ;  /* 0x000000644860723c */ /* 0x000fe200000418ff */
[----:B------:R-:W-:Y:S01]  /*1850*/  FMUL R80, R80, UR7 ;  /* 0x0000000750507c20 */ /* 0x000fe20008400000 */
[----:B------:R-:W-:Y:S01]  /*1860*/  SHF.R.U32.HI R25, RZ, 0xf, R167 ;  /* 0x0000000fff197819 */ /* 0x000fe200000116a7 */
[----:B------:R-:W-:Y:S01]  /*1870*/  FMUL R88, R88, UR7 ;  /* 0x0000000758587c20 */ /* 0x000fe20008400000 */
[----:B------:R-:W-:-:S04]  /*1880*/  FSEL R183, R84, -INF , P6 ;  /* 0xff80000054b77808 */ /* 0x000fc80003000000 */
[----:B------:R-:W-:Y:S01]  /*1890*/  HMMA.16816.F32.BF16 R100, R72, R102, RZ ;  /* 0x000000664864723c */ /* 0x000fe200000418ff */
[----:B------:R-:W-:Y:S02]  /*18a0*/  FSEL R84, R106, -INF , P5 ;  /* 0xff8000006a547808 */ /* 0x000fe40002800000 */
[----:B------:R-:W-:Y:S01]  /*18b0*/  ISETP.GE.AND P6, PT, R4, R209, PT ;  /* 0x000000d10400720c */ /* 0x000fe20003fc6270 */
[----:B------:R-:W-:Y:S01]  /*18c0*/  FMUL R76, R76, UR7 ;  /* 0x000000074c4c7c20 */ /* 0x000fe20008400000 */
[----:B------:R-:W-:-:S03]  /*18d0*/  LOP3.LUT P4, RZ, R25, 0x1, RZ, 0xc0, !PT ;  /* 0x0000000119ff7812 */ /* 0x000fc6000788c0ff */
[----:B------:R-:W-:Y:S01]  /*18e0*/  HMMA.16816.F32.BF16 R104, R72, R104, RZ ;  /* 0x000000684868723c */ /* 0x000fe200000418ff */
[----:B------:R-:W-:Y:S01]  /*18f0*/  FSEL R80, R80, -INF , P3 ;  /* 0xff80000050507808 */ /* 0x000fe20001800000 */
[----:B------:R-:W-:Y:S01]  /*1900*/  FMUL R25, R86, UR7 ;  /* 0x0000000756197c20 */ /* 0x000fe20008400000 */
[-C--:B------:R-:W-:Y:S01]  /*1910*/  ISETP.GE.AND P3, PT, R4, R109.reuse, PT ;  /* 0x0000006d0400720c */ /* 0x080fe20003f66270 */
[----:B------:R-:W-:Y:S01]  /*1920*/  FMUL R92, R92, UR7 ;  /* 0x000000075c5c7c20 */ /* 0x000fe20008400000 */
[----:B------:R-:W-:Y:S02]  /*1930*/  ISETP.GT.AND P2, PT, R4, R109, PT ;  /* 0x0000006d0400720c */ /* 0x000fe40003f44270 */
[----:B------:R-:W-:Y:S02]  /*1940*/  FSEL R170, R88, -INF , P6 ;  /* 0xff80000058aa7808 */ /* 0x000fe40003000000 */
[----:B------:R-:W-:Y:S01]  /*1950*/  ISETP.GE.AND P6, PT, R4, R205, PT ;  /* 0x000000cd0400720c */ /* 0x000fe20003fc6270 */
[----:B------:R-:W-:Y:S01]  /*1960*/  FMUL R89, R89, UR7 ;  /* 0x0000000759597c20 */ /* 0x000fe20008400000 */
[----:B------:R-:W-:Y:S01]  /*1970*/  FSEL R86, R76, -INF , P3 ;  /* 0xff8000004c567808 */ /* 0x000fe20001800000 */
[----:B------:R-:W-:Y:S01]  /*1980*/  FMUL R96, R96, UR7 ;  /* 0x0000000760607c20 */ /* 0x000fe20008400000 */
[----:B------:R-:W-:Y:S01]  /*1990*/  FSEL R76, R25, -INF , P3 ;  /* 0xff800000194c7808 */ /* 0x000fe20001800000 */
[----:B------:R-:W-:Y:S01]  /*19a0*/  VIADD R25, R109, 0x39 ;  /* 0x000000396d197836 */ /* 0x000fe20000000000 */
[----:B------:R-:W-:-:S02]  /*19b0*/  FSEL R82, R82, -INF , P2 ;  /* 0xff80000052527808 */ /* 0x000fc40001000000 */
[CC--:B------:R-:W-:Y:S02]  /*19c0*/  ISETP.GE.AND P3, PT, R22.reuse, R109.reuse, PT ;  /* 0x0000006d1600720c */ /* 0x0c0fe40003f66270 */
[----:B------:R-:W-:Y:S02]  /*19d0*/  ISETP.GT.AND P2, PT, R22, R109, PT ;  /* 0x0000006d1600720c */ /* 0x000fe40003f44270 */
[----:B------:R-:W-:Y:S02]  /*19e0*/  LOP3.LUT R85, R109, 0x41, RZ, 0xfc, !PT ;  /* 0x000000416d557812 */ /* 0x000fe400078efcff */
[----:B------:R-:W-:Y:S01]  /*19f0*/  ISETP.GE.AND P5, PT, R4, R207, PT ;  /* 0x000000cf0400720c */ /* 0x000fe20003fa6270 */
[C---:B------:R-:W-:Y:S01]  /*1a00*/  HMMA.16816.F32.BF16 R108, R72.reuse, R114, RZ ;  /* 0x00000072486c723c */ /* 0x040fe200000418ff */
[----:B------:R-:W-:Y:S02]  /*1a10*/  FSEL R174, R92, -INF , P6 ;  /* 0xff8000005cae7808 */ /* 0x000fe40003000000 */
[----:B------:R-:W-:Y:S01]  /*1a20*/  ISETP.GE.AND P6, PT, R4, R201, PT ;  /* 0x000000c90400720c */ /* 0x000fe20003fc6270 */
[----:B------:R-:W-:Y:S01]  /*1a30*/  FMUL R93, R93, UR7 ;  /* 0x000000075d5d7c20 */ /* 0x000fe20008400000 */
[----:B------:R-:W-:Y:S01]  /*1a40*/  FSEL R172, R89, -INF , P5 ;  /* 0xff80000059ac7808 */ /* 0x000fe20002800000 */
[----:B------:R-:W-:Y:S01]  /*1a50*/  FMUL R100, R100, UR7 ;  /* 0x0000000764647c20 */ /* 0x000fe20008400000 */
[----:B------:R-:W-:Y:S01]  /*1a60*/  ISETP.GE.AND P5, PT, R4, R203, PT ;  /* 0x000000cb0400720c */ /* 0x000fe20003fa6270 */
[----:B------:R-:W-:Y:S01]  /*1a70*/  HMMA.16816.F32.BF16 R112, R72, R112, RZ ;  /* 0x000000704870723c */ /* 0x000fe200000418ff */
[----:B------:R-:W-:-:S02]  /*1a80*/  FSEL R178, R96, -INF , P6 ;  /* 0xff80000060b27808 */ /* 0x000fc40003000000 */
[----:B------:R-:W-:Y:S01]  /*1a90*/  ISETP.GE.AND P6, PT, R4, R199, PT ;  /* 0x000000c70400720c */ /* 0x000fe20003fc6270 */
[----:B------:R-:W-:Y:S01]  /*1aa0*/  FMUL R97, R97, UR7 ;  /* 0x0000000761617c20 */ /* 0x000fe20008400000 */
[----:B------:R-:W-:Y:S01]  /*1ab0*/  FSEL R176, R93, -INF , P5 ;  /* 0xff8000005db07808 */ /* 0x000fe20002800000 */
[----:B------:R-:W-:Y:S01]  /*1ac0*/  FMUL R104, R104, UR7 ;  /* 0x0000000768687c20 */ /* 0x000fe20008400000 */
[----:B------:R-:W-:Y:S01]  /*1ad0*/  ISETP.GE.AND P5, PT, R4, R197, PT ;  /* 0x000000c50400720c */ /* 0x000fe20003fa6270 */
[C---:B------:R-:W-:Y:S01]  /*1ae0*/  HMMA.16816.F32.BF16 R116, R72.reuse, R126, RZ ;  /* 0x0000007e4874723c */ /* 0x040fe200000418ff */
[----:B------:R-:W-:Y:S02]  /*1af0*/  FSEL R182, R100, -INF , P6 ;  /* 0xff80000064b67808 */ /* 0x000fe40003000000 */
[C---:B------:R-:W-:Y:S01]  /*1b00*/  ISETP.GE.AND P6, PT, R4.reuse, R193, PT ;  /* 0x000000c10400720c */ /* 0x040fe20003fc6270 */
[----:B------:R-:W-:Y:S01]  /*1b10*/  FMUL R101, R101, UR7 ;  /* 0x0000000765657c20 */ /* 0x000fe20008400000 */
[----:B------:R-:W-:Y:S01]  /*1b20*/  FSEL R180, R97, -INF , P5 ;  /* 0xff80000061b47808 */ /* 0x000fe20002800000 */
[----:B------:R-:W-:Y:S01]  /*1b30*/  FMUL R81, R81, UR7 ;  /* 0x0000000751517c20 */ /* 0x000fe20008400000 */
[----:B------:R-:W-:Y:S01]  /*1b40*/  ISETP.GE.AND P5, PT, R4, R195, PT ;  /* 0x000000c30400720c */ /* 0x000fe20003fa6270 */
[----:B------:R-:W-:Y:S01]  /*1b50*/  HMMA.16816.F32.BF16 R124, R72, R124, RZ ;  /* 0x0000007c487c723c */ /* 0x000fe200000418ff */
[----:B------:R-:W-:-:S02]  /*1b60*/  FSEL R185, R104, -INF , P6 ;  /* 0xff80000068b97808 */ /* 0x000fc40003000000 */
[----:B------:R-:W-:Y:S02]  /*1b70*/  ISETP.GE.AND P6, PT, R4, R25, PT ;  /* 0x000000190400720c */ /* 0x000fe40003fc6270 */
[----:B------:R-:W-:Y:S01]  /*1b80*/  FMNMX3 R89, R86, R82, R183, !PT ;  /* 0x0000005256597276 */ /* 0x000fe200078000b7 */
[----:B------:R-:W-:Y:S01]  /*1b90*/  FMUL R105, R105, UR7 ;  /* 0x0000000769697c20 */ /* 0x000fe20008400000 */
[----:B------:R-:W-:Y:S01]  /*1ba0*/  FSEL R184, R101, -INF , P5 ;  /* 0xff80000065b87808 */ /* 0x000fe20002800000 */
[----:B------:R-:W-:Y:S01]  /*1bb0*/  FMUL R88, R108, UR7 ;  /* 0x000000076c587c20 */ /* 0x000fe20008400000 */
[----:B------:R-:W-:Y:S02]  /*1bc0*/  ISETP.GE.AND P5, PT, R4, R191, PT ;  /* 0x000000bf0400720c */ /* 0x000fe40003fa6270 */
[----:B------:R-:W-:Y:S02]  /*1bd0*/  FSEL R190, R81, -INF , P6 ;  /* 0xff80000051be7808 */ /* 0x000fe40003000000 */
[----:B------:R-:W-:-:S02]  /*1be0*/  FMNMX3 R89, R89, R84, R170, !PT ;  /* 0x0000005459597276 */ /* 0x000fc400078000aa */
[----:B------:R-:W-:Y:S01]  /*1bf0*/  ISETP.GE.AND P6, PT, R4, R171, PT ;  /* 0x000000ab0400720c */ /* 0x000fe20003fc6270 */
[----:B------:R-:W-:Y:S01]  /*1c00*/  FMUL R109, R109, UR7 ;  /* 0x000000076d6d7c20 */ /* 0x000fe20008400000 */
[----:B------:R-:W-:Y:S01]  /*1c10*/  FSEL R186, R105, -INF , P5 ;  /* 0xff80000069ba7808 */ /* 0x000fe20002800000 */
[----:B------:R-:W-:Y:S01]  /*1c20*/  FMUL R188, R112, UR7 ;  /* 0x0000000770bc7c20 */ /* 0x000fe20008400000 */
[----:B------:R-:W-:Y:S02]  /*1c30*/  FMNMX3 R89, R89, R172, R174, !PT ;  /* 0x000000ac59597276 */ /* 0x000fe400078000ae */
[----:B------:R-:W-:Y:S02]  /*1c40*/  ISETP.GE.AND P5, PT, R4, R169, PT ;  /* 0x000000a90400720c */ /* 0x000fe40003fa6270 */
[----:B------:R-:W-:Y:S02]  /*1c50*/  FSEL R112, R88, -INF , P6 ;  /* 0xff80000058707808 */ /* 0x000fe40003000000 */
[----:B------:R-:W-:Y:S01]  /*1c60*/  ISETP.GE.AND P6, PT, R4, R173, PT ;  /* 0x000000ad0400720c */ /* 0x000fe20003fc6270 */
[----:B------:R-:W-:Y:S01]  /*1c70*/  HMMA.16816.F32.BF16 R128, R72, R132, RZ ;  /* 0x000000844880723c */ /* 0x000fe200000418ff */
[----:B------:R-:W-:Y:S01]  /*1c80*/  FMNMX3 R89, R89, R176, R178, !PT ;  /* 0x000000b059597276 */ /* 0x000fe200078000b2 */
[----:B------:R-:W-:Y:S01]  /*1c90*/  FMUL R81, R113, UR7 ;  /* 0x0000000771517c20 */ /* 0x000fe20008400000 */
[----:B------:R-:W-:Y:S01]  /*1ca0*/  FSEL R108, R109, -INF , P5 ;  /* 0xff8000006d6c7808 */ /* 0x000fe20002800000 */
[----:B------:R-:W-:Y:S01]  /*1cb0*/  FMUL R116, R116, UR7 ;  /* 0x0000000774747c20 */ /* 0x000fe20008400000 */
[----:B------:R-:W-:-:S02]  /*1cc0*/  ISETP.GE.AND P5, PT, R4, R175, PT ;  /* 0x000000af0400720c */ /* 0x000fc40003fa6270 */
[----:B------:R-:W-:Y:S02]  /*1cd0*/  FSEL R188, R188, -INF , P6 ;  /* 0xff800000bcbc7808 */ /* 0x000fe40003000000 */
[----:B------:R-:W-:Y:S02]  /*1ce0*/  ISETP.GE.AND P6, PT, R4, R179, PT ;  /* 0x000000b30400720c */ /* 0x000fe40003fc6270 */
[----:B------:R-:W-:Y:S01]  /*1cf0*/  FMNMX3 R89, R89, R180, R182, !PT ;  /* 0x000000b459597276 */ /* 0x000fe200078000b6 */
[----:B------:R-:W-:Y:S01]  /*1d00*/  FMUL R109, R117, UR7 ;  /* 0x00000007756d7c20 */ /* 0x000fe20008400000 */
[----:B------:R-:W-:Y:S01]  /*1d10*/  FSEL R81, R81, -INF , P5 ;  /* 0xff80000051517808 */ /* 0x000fe20002800000 */
[----:B------:R-:W-:Y:S01]  /*1d20*/  FMUL R124, R124, UR7 ;  /* 0x000000077c7c7c20 */ /* 0x000fe20008400000 */
[----:B------:R-:W-:Y:S01]  /*1d30*/  ISETP.GE.AND P5, PT, R4, R177, PT ;  /* 0x000000b10400720c */ /* 0x000fe20003fa6270 */
[----:B------:R-:W-:Y:S01]  /*1d40*/  HMMA.16816.F32.BF16 R132, R72, R134, RZ ;  /* 0x000000864884723c */ /* 0x000fe200000418ff */
[----:B------:R-:W-:-:S02]  /*1d50*/  FSEL R116, R116, -INF , P6 ;  /* 0xff80000074747808 */ /* 0x000fc40003000000 */
[C---:B------:R-:W-:Y:S02]  /*1d60*/  ISETP.GE.AND P6, PT, R4.reuse, R181, PT ;  /* 0x000000b50400720c */ /* 0x040fe40003fc6270 */
[----:B------:R-:W-:Y:S01]  /*1d70*/  FMNMX3 R89, R89, R184, R185, !PT ;  /* 0x000000b859597276 */ /* 0x000fe200078000b9 */
[----:B------:R-:W-:Y:S01]  /*1d80*/  FMUL R125, R125, UR7 ;  /* 0x000000077d7d7c20 */ /* 0x000fe20008400000 */
[----:B------:R-:W-:Y:S01]  /*1d90*/  FSEL R109, R109, -INF , P5 ;  /* 0xff8000006d6d7808 */ /* 0x000fe20002800000 */
[----:B------:R-:W-:Y:S01]  /*1da0*/  HMMA.16816.F32.BF16 R136, R72, R120, RZ ;  /* 0x000000784888723c */ /* 0x000fe200000418ff */
[----:B------:R-:W-:Y:S02]  /*1db0*/  ISETP.GE.AND P5, PT, R4, R85, PT ;  /* 0x000000550400720c */ /* 0x000fe40003fa6270 */
[----:B------:R-:W-:Y:S02]  /*1dc0*/  FSEL R189, R124, -INF , P6 ;  /* 0xff8000007cbd7808 */ /* 0x000fe40003000000 */
[----:B------:R-:W-:-:S02]  /*1dd0*/  FMNMX3 R89, R89, R186, R80, !PT ;  /* 0x000000ba59597276 */ /* 0x000fc40007800050 */
[----:B------:R-:W-:Y:S01]  /*1de0*/  SHF.R.U32.HI R88, RZ, 0xe, R167 ;  /* 0x0000000eff587819 */ /* 0x000fe200000116a7 */
[----:B------:R-:W-:Y:S01]  /*1df0*/  HMMA.16816.F32.BF16 R72, R72, R122, RZ ;  /* 0x0000007a4848723c */ /* 0x000fe200000418ff */
[----:B------:R-:W-:Y:S02]  /*1e00*/  FSEL R187, R125, -INF , P5 ;  /* 0xff8000007dbb7808 */ /* 0x000fe40002800000 */
[----:B------:R-:W-:Y:S01]  /*1e10*/  FMNMX3 R89, R89, R190, R189, !PT ;  /* 0x000000be59597276 */ /* 0x000fe200078000bd */
[----:B------:R-:W-:Y:S01]  /*1e20*/  FMUL R113, R128, UR7 ;  /* 0x0000000780717c20 */ /* 0x000fe20008400000 */
[----:B------:R-:W-:Y:S02]  /*1e30*/  LOP3.LUT P5, RZ, R88, 0x1, RZ, 0xc0, !PT ;  /* 0x0000000158ff7812 */ /* 0x000fe400078ac0ff */
[----:B------:R-:W-:Y:S02]  /*1e40*/  FMNMX3 R89, R89, R187, R116, !PT ;  /* 0x000000bb59597276 */ /* 0x000fe40007800074 */
[--C-:B------:R-:W-:Y:S01]  /*1e50*/  SHF.R.U32.HI R88, RZ, 0xa, R167.reuse ;  /* 0x0000000aff587819 */ /* 0x100fe200000116a7 */
[----:B------:R-:W-:Y:S01]  /*1e60*/  FMUL R124, R129, UR7 ;  /* 0x00000007817c7c20 */ /* 0x000fe20008400000 */
[----:B------:R-:W-:-:S02]  /*1e70*/  SHF.R.U32.HI R92, RZ, 0xb, R167 ;  /* 0x0000000bff5c7819 */ /* 0x000fc400000116a7 */
[----:B------:R-:W-:Y:S02]  /*1e80*/  FSEL R113, R113, -INF , !P4 ;  /* 0xff80000071717808 */ /* 0x000fe40006000000 */
[----:B------:R-:W-:Y:S02]  /*1e90*/  FMNMX3 R89, R89, R109, R188, !PT ;  /* 0x0000006d59597276 */ /* 0x000fe400078000bc */
[----:B------:R-:W-:Y:S01]  /*1ea0*/  LOP3.LUT P4, RZ, R88, 0x1, RZ, 0xc0, !PT ;  /* 0x0000000158ff7812 */ /* 0x000fe2000788c0ff */
[----:B------:R-:W-:Y:S01]  /*1eb0*/  FMUL R121, R132, UR7 ;  /* 0x0000000784797c20 */ /* 0x000fe20008400000 */
[----:B------:R-:W-:Y:S02]  /*1ec0*/  SHF.R.U32.HI R88, RZ, 0x7, R167 ;  /* 0x00000007ff587819 */ /* 0x000fe400000116a7 */
[----:B------:R-:W-:Y:S02]  /*1ed0*/  LOP3.LUT P6, RZ, R92, 0x1, RZ, 0xc0, !PT ;  /* 0x000000015cff7812 */ /* 0x000fe400078cc0ff */
[----:B------:R-:W-:Y:S01]  /*1ee0*/  FMNMX3 R89, R89, R81, R112, !PT ;  /* 0x0000005159597276 */ /* 0x000fe20007800070 */
[----:B------:R-:W-:Y:S01]  /*1ef0*/  FMUL R122, R133, UR7 ;  /* 0x00000007857a7c20 */ /* 0x000fe20008400000 */
[----:B------:R-:W-:Y:S01]  /*1f00*/  FSEL R124, R124, -INF , !P5 ;  /* 0xff8000007c7c7808 */ /* 0x000fe20006800000 */
[----:B------:R-:W-:Y:S01]  /*1f10*/  FMUL R125, R136, UR7 ;  /* 0x00000007887d7c20 */ /* 0x000fe20008400000 */
[----:B------:R-:W-:-:S02]  /*1f20*/  LOP3.LUT P5, RZ, R88, 0x1, RZ, 0xc0, !PT ;  /* 0x0000000158ff7812 */ /* 0x000fc400078ac0ff */
[--C-:B------:R-:W-:Y:S02]  /*1f30*/  SHF.R.U32.HI R88, RZ, 0x6, R167.reuse ;  /* 0x00000006ff587819 */ /* 0x100fe400000116a7 */
[----:B------:R-:W-:Y:S02]  /*1f40*/  SHF.R.U32.HI R92, RZ, 0x3, R167 ;  /* 0x00000003ff5c7819 */ /* 0x000fe400000116a7 */
[----:B------:R-:W-:Y:S02]  /*1f50*/  FSEL R121, R121, -INF , !P6 ;  /* 0xff80000079797808 */ /* 0x000fe40007000000 */
[----:B------:R-:W-:Y:S01]  /*1f60*/  FMNMX3 R89, R89, R108, R113, !PT ;  /* 0x0000006c59597276 */ /* 0x000fe20007800071 */
[----:B------:R-:W-:Y:S01]  /*1f70*/  FMUL R123, R137, UR7 ;  /* 0x00000007897b7c20 */ /* 0x000fe20008400000 */
[----:B------:R-:W-:Y:S01]  /*1f80*/  LOP3.LUT P6, RZ, R88, 0x1, RZ, 0xc0, !PT ;  /* 0x0000000158ff7812 */ /* 0x000fe200078cc0ff */
[----:B------:R-:W-:Y:S01]  /*1f90*/  FMUL R72, R72, UR7 ;  /* 0x0000000748487c20 */ /* 0x000fe20008400000 */
[----:B------:R-:W-:-:S02]  /*1fa0*/  FSEL R122, R122, -INF , !P4 ;  /* 0xff8000007a7a7808 */ /* 0x000fc40006000000 */
[----:B------:R-:W-:Y:S02]  /*1fb0*/  LOP3.LUT P4, RZ, R92, 0x1, RZ, 0xc0, !PT ;  /* 0x000000015cff7812 */ /* 0x000fe4000788c0ff */
[----:B------:R-:W-:Y:S02]  /*1fc0*/  SHF.R.U32.HI R88, RZ, 0x2, R167 ;  /* 0x00000002ff587819 */ /* 0x000fe400000116a7 */
[----:B------:R-:W-:Y:S02]  /*1fd0*/  FSEL R125, R125, -INF , !P5 ;  /* 0xff8000007d7d7808 */ /* 0x000fe40006800000 */
[----:B------:R-:W-:Y:S01]  /*1fe0*/  FMNMX3 R89, R89, R124, R121, !PT ;  /* 0x0000007c59597276 */ /* 0x000fe20007800079 */
[----:B------:R-:W-:Y:S01]  /*1ff0*/  FMUL R73, R73, UR7 ;  /* 0x0000000749497c20 */ /* 0x000fe20008400000 */
[----:B------:R-:W-:Y:S02]  /*2000*/  LOP3.LUT P5, RZ, R88, 0x1, RZ, 0xc0, !PT ;  /* 0x0000000158ff7812 */ /* 0x000fe400078ac0ff */
[----:B------:R-:W-:-:S02]  /*2010*/  FSEL R123, R123, -INF , !P6 ;  /* 0xff8000007b7b7808 */ /* 0x000fc40007000000 */
[----:B------:R-:W-:Y:S02]  /*2020*/  FSEL R132, R72, -INF , !P4 ;  /* 0xff80000048847808 */ /* 0x000fe40006000000 */
[----:B------:R-:W-:Y:S02]  /*2030*/  FMNMX3 R89, R89, R122, R125, !PT ;  /* 0x0000007a59597276 */ /* 0x000fe4000780007d */
[----:B------:R-:W-:Y:S02]  /*2040*/  FSEL R136, R73, -INF , !P5 ;  /* 0xff80000049887808 */ /* 0x000fe40006800000 */
[----:B------:R-:W-:-:S04]  /*2050*/  FMNMX3 R89, R89, R123, R132, !PT ;  /* 0x0000007b59597276 */ /* 0x000fc80007800084 */
[----:B------:R-:W-:-:S05]  /*2060*/  FMNMX R89, R136, R89, !PT ;  /* 0x0000005988597209 */ /* 0x000fca0007800000 */
[----:B------:R-:W0:Y:S01]  /*2070*/  SHFL.BFLY PT, R72, R89, 0x2, 0x1f ;  /* 0x0c401f0059487f89 */ /* 0x000e2200000e0000 */
[----:B------:R-:W-:Y:S01]  /*2080*/  FMUL R79, R79, UR7 ;  /* 0x000000074f4f7c20 */ /* 0x000fe20008400000 */
[----:B------:R-:W-:-:S04]  /*2090*/  FMUL R98, R98, UR7 ;  /* 0x0000000762627c20 */ /* 0x000fc80008400000 */
[----:B------:R-:W-:Y:S02]  /*20a0*/  FSEL R120, R79, -INF , P2 ;  /* 0xff8000004f787808 */ /* 0x000fe40001000000 */
[----:B------:R-:W-:Y:S01]  /*20b0*/  ISETP.GE.AND P2, PT, R22, R201, PT ;  /* 0x000000c91600720c */ /* 0x000fe20003f46270 */
[----:B------:R-:W-:-:S03]  /*20c0*/  FMUL R87, R87, UR7 ;  /* 0x0000000757577c20 */ /* 0x000fc60008400000 */
[----:B------:R-:W-:Y:S02]  /*20d0*/  FSEL R137, R98, -INF , P2 ;  /* 0xff80000062897808 */ /* 0x000fe40001000000 */
[----:B------:R-:W-:Y:S02]  /*20e0*/  ISETP.GE.AND P2, PT, R22, R25, PT ;  /* 0x000000191600720c */ /* 0x000fe40003f46270 */
[----:B------:R-:W-:Y:S02]  /*20f0*/  FSEL R128, R87, -INF , P1 ;  /* 0xff80000057807808 */ /* 0x000fe40000800000 */
[----:B0-----:R-:W-:-:S05]  /*2100*/  FMNMX R25, R89, R72, !PT ;  /* 0x0000004859197209 */ /* 0x001fca0007800000 */
[----:B------:R-:W0:Y:S01]  /*2110*/  SHFL.BFLY PT, R87, R25, 0x1, 0x1f ;  /* 0x0c201f0019577f89 */ /* 0x000e2200000e0000 */
[----:B------:R-:W-:Y:S01]  /*2120*/  FMUL R78, R78, UR7 ;  /* 0x000000074e4e7c20 */ /* 0x000fe20008400000 */
[----:B------:R-:W-:Y:S01]  /*2130*/  FMUL R94, R94, UR7 ;  /* 0x000000075e5e7c20 */ /* 0x000fe20008400000 */
[----:B------:R-:W-:Y:S01]  /*2140*/  ISETP.GE.AND P5, PT, R22, R205, PT ;  /* 0x000000cd1600720c */ /* 0x000fe20003fa6270 */
[----:B------:R-:W-:Y:S01]  /*2150*/  FMUL R95, R95, UR7 ;  /* 0x000000075f5f7c20 */ /* 0x000fe20008400000 */
[----:B------:R-:W-:Y:S01]  /*2160*/  IMAD.WIDE R88, R8, 0x2, R160 ;  /* 0x0000000208587825 */ /* 0x000fe200078e02a0 */
[----:B------:R-:W-:Y:S02]  /*2170*/  FSEL R117, R78, -INF , P3 ;  /* 0xff8000004e757808 */ /* 0x000fe40001800000 */
[----:B------:R-:W-:Y:S01]  /*2180*/  ISETP.GE.AND P3, PT, R22, R203, PT ;  /* 0x000000cb1600720c */ /* 0x000fe20003f66270 */
[----:B------:R-:W-:Y:S01]  /*2190*/  IMAD.WIDE R96, R8, 0x2, R26 ;  /* 0x0000000208607825 */ /* 0x000fe200078e021a */
[----:B------:R-:W-:-:S03]  /*21a0*/  FSEL R133, R94, -INF , P5 ;  /* 0xff8000005e857808 */ /* 0x000fc60002800000 */
[----:B------:R-:W-:Y:S01]  /*21b0*/  FMUL R90, R90, UR7 ;  /* 0x000000075a5a7c20 */ /* 0x000fe20008400000 */
[----:B------:R-:W-:Y:S01]  /*21c0*/  ISETP.GE.AND P5, PT, R22, R193, PT ;  /* 0x000000c11600720c */ /* 0x000fe20003fa6270 */
[----:B------:R-:W-:Y:S01]  /*21d0*/  FMUL R91, R91, UR7 ;  /* 0x000000075b5b7c20 */ /* 0x000fe20008400000 */
[----:B------:R-:W-:Y:S01]  /*21e0*/  FSEL R194, R95, -INF , P3 ;  /* 0xff8000005fc27808 */ /* 0x000fe20001800000 */
[----:B------:R-:W-:Y:S01]  /*21f0*/  IMAD.WIDE R94, R8, 0x2, R156 ;  /* 0x00000002085e7825 */ /* 0x000fe200078e029c */
[----:B------:R1:W2:Y:S01]  /*2200*/  LDG.E.U16 R193, desc[UR10][R88.64] ;  /* 0x0000000a58c17981 */ /* 0x0002a2000c1e1500 */
[C---:B------:R-:W-:Y:S02]  /*2210*/  ISETP.GE.AND P4, PT, R22.reuse, R209, PT ;  /* 0x000000d11600720c */ /* 0x040fe40003f86270 */
[----:B------:R-:W-:Y:S02]  /*2220*/  ISETP.GE.AND P6, PT, R22, R207, PT ;  /* 0x000000cf1600720c */ /* 0x000fe40003fc6270 */
[----:B0-----:R-:W-:Y:S01]  /*2230*/  FMNMX3 R25, R25, R87, R168, !PT ;  /* 0x0000005719197276 */ /* 0x001fe200078000a8 */
[----:B------:R-:W-:Y:S01]  /*2240*/  IMAD.WIDE R72, R8, 0x2, R158 ;  /* 0x0000000208487825 */ /* 0x000fe200078e029e */
[----:B------:R0:W3:Y:S03]  /*2250*/  LDG.E.U16 R196, desc[UR10][R96.64] ;  /* 0x0000000a60c47981 */ /* 0x0000e6000c1e1500 */
[----:B-1----:R-:W-:Y:S01]  /*2260*/  FADD R88, R86, -R25 ;  /* 0x8000001956587221 */ /* 0x002fe20000000000 */
[----:B------:R-:W-:Y:S01]  /*2270*/  IMAD.WIDE R78, R8, 0x2, R150 ;  /* 0x00000002084e7825 */ /* 0x000fe200078e0296 */
[----:B------:R-:W-:Y:S01]  /*2280*/  FSEL R129, R90, -INF , P4 ;  /* 0xff8000005a817808 */ /* 0x000fe20002000000 */
[----:B------:R1:W4:Y:S01]  /*2290*/  LDG.E.U16 R198, desc[UR10][R94.64] ;  /* 0x0000000a5ec67981 */ /* 0x000322000c1e1500 */
[----:B------:R-:W-:Y:S01]  /*22a0*/  FSEL R192, R91, -INF , P6 ;  /* 0xff8000005bc07808 */ /* 0x000fe20003000000 */
[----:B------:R-:W-:Y:S01]  /*22b0*/  IMAD.WIDE R100, R8, 0x2, R56 ;  /* 0x0000000208647825 */ /* 0x000fe200078e0238 */
[----:B------:R-:W-:-:S03]  /*22c0*/  ISETP.GE.AND P3, PT, R22, R191, PT ;  /* 0x000000bf1600720c */ /* 0x000fc60003f66270 */
[----:B------:R-:W-:Y:S01]  /*22d0*/  FMUL R98, R88, 1.4426950216293334961 ;  /* 0x3fb8aa3b58627820 */ /* 0x000fe20000400000 */
[----:B------:R5:W2:Y:S01]  /*22e0*/  LDG.E.U16 R191, desc[UR10][R72.64] ;  /* 0x0000000a48bf7981 */ /* 0x000aa2000c1e1500 */
[----:B0-----:R-:W-:-:S04]  /*22f0*/  IMAD.WIDE R96, R8, 0x2, R154 ;  /* 0x0000000208607825 */ /* 0x001fc800078e029a */
[----:B------:R-:W-:Y:S01]  /*2300*/  FADD R88, R82, -R25 ;  /* 0x8000001952587221 */ /* 0x000fe20000000000 */
[----:B------:R-:W2:Y:S01]  /*2310*/  LDG.E.U16 R200, desc[UR10][R78.64] ;  /* 0x0000000a4ec87981 */ /* 0x000ea2000c1e1500 */
[----:B------:R-:W-:-:S03]  /*2320*/  IMAD.WIDE R90, R8, 0x2, R144 ;  /* 0x00000002085a7825 */ /* 0x000fc600078e0290 */
[----:B------:R0:W2:Y:S01]  /*2330*/  LDG.E.U16 R204, desc[UR10][R96.64] ;  /* 0x0000000a60cc7981 */ /* 0x0000a2000c1e1500 */
[----:B------:R-:W-:-:S03]  /*2340*/  IMAD.WIDE R104, R8, 0x2, R58 ;  /* 0x0000000208687825 */ /* 0x000fc600078e023a */
[----:B------:R-:W2:Y:S01]  /*2350*/  LDG.E.U16 R206, desc[UR10][R100.64] ;  /* 0x0000000a64ce7981 */ /* 0x000ea2000c1e1500 */
[----:B-1----:R-:W-:-:S03]  /*2360*/  IMAD.WIDE R94, R8, 0x2, R60 ;  /* 0x00000002085e7825 */ /* 0x002fc600078e023c */
[----:B------:R1:W4:Y:S01]  /*2370*/  LDG.E.U16 R202, desc[UR10][R90.64] ;  /* 0x0000000a5aca7981 */ /* 0x000322000c1e1500 */
[----:B-----5:R-:W-:-:S04]  /*2380*/  IMAD.WIDE R72, R8, 0x2, R62 ;  /* 0x0000000208487825 */ /* 0x020fc800078e023e */
[----:B0-----:R-:W-:Y:S01]  /*2390*/  FMUL R96, R88, 1.4426950216293334961 ;  /* 0x3fb8aa3b58607820 */ /* 0x001fe20000400000 */
[----:B------:R-:W5:Y:S01]  /*23a0*/  LDG.E.U16 R208, desc[UR10][R104.64] ;  /* 0x0000000a68d07981 */ /* 0x000f62000c1e1500 */
[----:B------:R-:W-:-:S03]  /*23b0*/  IMAD.WIDE R78, R8, 0x2, R140 ;  /* 0x00000002084e7825 */ /* 0x000fc600078e028c */
[----:B------:R-:W5:Y:S01]  /*23c0*/  LDG.E.U16 R95, desc[UR10][R94.64] ;  /* 0x0000000a5e5f7981 */ /* 0x000f62000c1e1500 */
[----:B------:R-:W-:-:S04]  /*23d0*/  IMAD.WIDE R86, R8, 0x2, R142 ;  /* 0x0000000208567825 */ /* 0x000fc800078e028e */
[C---:B------:R-:W-:Y:S01]  /*23e0*/  IMAD.WIDE R92, R8.reuse, 0x2, R152 ;  /* 0x00000002085c7825 */ /* 0x040fe200078e0298 */
[----:B------:R-:W5:Y:S03]  /*23f0*/  LDG.E.U16 R72, desc[UR10][R72.64] ;  /* 0x0000000a48487981 */ /* 0x000f66000c1e1500 */
[C---:B------:R-:W-:Y:S01]  /*2400*/  IMAD.WIDE R88, R8.reuse, 0x2, R146 ;  /* 0x0000000208587825 */ /* 0x040fe200078e0292 */
[----:B------:R-:W5:Y:S03]  /*2410*/  LDG.E.U16 R79, desc[UR10][R78.64] ;  /* 0x0000000a4e4f7981 */ /* 0x000f66000c1e1500 */
[----:B-1----:R-:W-:Y:S01]  /*2420*/  IMAD.WIDE R90, R8, 0x2, R148 ;  /* 0x00000002085a7825 */ /* 0x002fe200078e0294 */
[C---:B------:R-:W-:Y:S01]  /*2430*/  ISETP.GE.AND P6, PT, R22.reuse, R195, PT ;  /* 0x000000c31600720c */ /* 0x040fe20003fc6270 */
[----:B------:R-:W5:Y:S04]  /*2440*/  LDG.E.U16 R86, desc[UR10][R86.64] ;  /* 0x0000000a56567981 */ /* 0x000f68000c1e1500 */
[----:B------:R0:W5:Y:S04]  /*2450*/  LDG.E.U16 R93, desc[UR10][R92.64] ;  /* 0x0000000a5c5d7981 */ /* 0x000168000c1e1500 */
[----:B------:R-:W5:Y:S04]  /*2460*/  LDG.E.U16 R195, desc[UR10][R88.64] ;  /* 0x0000000a58c37981 */ /* 0x000f68000c1e1500 */
[----:B------:R1:W5:Y:S01]  /*2470*/  LDG.E.U16 R94, desc[UR10][R90.64] ;  /* 0x0000000a5a5e7981 */ /* 0x000362000c1e1500 */
[----:B------:R-:W-:Y:S01]  /*2480*/  FMUL R99, R99, UR7 ;  /* 0x0000000763637c20 */ /* 0x000fe20008400000 */
[----:B------:R-:W-:Y:S01]  /*2490*/  ISETP.GE.AND P1, PT, R22, R197, PT ;  /* 0x000000c51600720c */ /* 0x000fe20003f26270 */
[--C-:B0-----:R-:W-:Y:S01]  /*24a0*/  FADD R92, R183, -R25.reuse ;  /* 0x80000019b75c7221 */ /* 0x101fe20000000000 */
[--C-:B------:R-:W-:Y:S01]  /*24b0*/  FADD R87, R84, -R25.reuse ;  /* 0x8000001954577221 */ /* 0x100fe20000000000 */
[----:B------:R-:W-:Y:S01]  /*24c0*/  FMUL R84, R103, UR7 ;  /* 0x0000000767547c20 */ /* 0x000fe20008400000 */
[----:B------:R-:W-:Y:S01]  /*24d0*/  FSEL R210, R99, -INF , P1 ;  /* 0xff80000063d27808 */ /* 0x000fe20000800000 */
[--C-:B------:R-:W-:Y:S01]  /*24e0*/  FADD R170, R170, -R25.reuse ;  /* 0x80000019aaaa7221 */ /* 0x100fe20000000000 */
[----:B------:R-:W-:Y:S01]  /*24f0*/  FMUL R111, R111, UR7 ;  /* 0x000000076f6f7c20 */ /* 0x000fe20008400000 */
[----:B------:R-:W-:Y:S01]  /*2500*/  ISETP.GE.AND P1, PT, R22, R169, PT ;  /* 0x000000a91600720c */ /* 0x000fe20003f26270 */
[----:B------:R-:W-:Y:S01]  /*2510*/  FMUL R78, R92, 1.4426950216293334961 ;  /* 0x3fb8aa3b5c4e7820 */ /* 0x000fe20000400000 */
[----:B------:R-:W-:Y:S01]  /*2520*/  FMUL R92, R170, 1.4426950216293334961 ;  /* 0x3fb8aa3baa5c7820 */ /* 0x000fe20000400000 */
[----:B------:R-:W-:Y:S01]  /*2530*/  FSEL R84, R84, -INF , P6 ;  /* 0xff80000054547808 */ /* 0x000fe20003000000 */
[----:B------:R-:W-:Y:S01]  /*2540*/  FMUL R107, R107, UR7 ;  /* 0x000000076b6b7c20 */ /* 0x000fe20008400000 */
[----:B------:R-:W-:Y:S01]  /*2550*/  FSEL R170, R111, -INF , P1 ;  /* 0xff8000006faa7808 */ /* 0x000fe20000800000 */
[----:B-1----:R-:W-:Y:S01]  /*2560*/  FMUL R90, R115, UR7 ;  /* 0x00000007735a7c20 */ /* 0x002fe20008400000 */
[----:B------:R-:W-:Y:S01]  /*2570*/  FMNMX3 R97, R117, R120, R76, !PT ;  /* 0x0000007875617276 */ /* 0x000fe2000780004c */
[----:B------:R-:W-:Y:S01]  /*2580*/  FMUL R106, R106, UR7 ;  /* 0x000000076a6a7c20 */ /* 0x000fe20008400000 */
[----:B------:R-:W-:Y:S01]  /*2590*/  ISETP.GE.AND P6, PT, R22, R175, PT ;  /* 0x000000af1600720c */ /* 0x000fe20003fc6270 */
[----:B------:R-:W-:Y:S01]  /*25a0*/  FADD R172, R172, -R25 ;  /* 0x80000019acac7221 */ /* 0x000fe20000000000 */
[----:B------:R-:W-:Y:S01]  /*25b0*/  ISETP.GE.AND P1, PT, R22, R85, PT ;  /* 0x000000551600720c */ /* 0x000fe20003f26270 */
[----:B------:R-:W-:Y:S01]  /*25c0*/  FMUL R83, R83, UR7 ;  /* 0x0000000753537c20 */ /* 0x000fe20008400000 */
[----:B------:R-:W-:Y:S01]  /*25d0*/  SHF.R.U32.HI R85, RZ, 0xd, R167 ;  /* 0x0000000dff557819 */ /* 0x000fe200000116a7 */
[----:B------:R-:W-:Y:S01]  /*25e0*/  FMUL R119, R119, UR7 ;  /* 0x0000000777777c20 */ /* 0x000fe20008400000 */
[----:B------:R-:W-:Y:S01]  /*25f0*/  FMNMX3 R97, R97, R128, R129, !PT ;  /* 0x0000008061617276 */ /* 0x000fe20007800081 */
[----:B------:R0:W-:Y:S01]  /*2600*/  MUFU.EX2 R82, R98 ;  /* 0x0000006200527308 */ /* 0x0001e20000000800 */
[----:B------:R-:W-:Y:S01]  /*2610*/  FSEL R214, R107, -INF , P3 ;  /* 0xff8000006bd67808 */ /* 0x000fe20001800000 */
[----:B------:R-:W-:Y:S01]  /*2620*/  FMUL R73, R102, UR7 ;  /* 0x0000000766497c20 */ /* 0x000fe20008400000 */
[----:B------:R-:W-:Y:S01]  /*2630*/  FSEL R90, R90, -INF , P6 ;  /* 0xff8000005a5a7808 */ /* 0x000fe20003000000 */
[----:B------:R-:W-:Y:S01]  /*2640*/  FMUL R88, R172, 1.4426950216293334961 ;  /* 0x3fb8aa3bac587820 */ /* 0x000fe20000400000 */
[----:B------:R-:W-:Y:S01]  /*2650*/  ISETP.GE.AND P3, PT, R22, R177, PT ;  /* 0x000000b11600720c */ /* 0x000fe20003f66270 */
[--C-:B------:R-:W-:Y:S01]  /*2660*/  FADD R89, R178, -R25.reuse ;  /* 0x80000019b2597221 */ /* 0x100fe20000000000 */
[----:B------:R-:W-:Y:S01]  /*2670*/  LOP3.LUT P6, RZ, R85, 0x1, RZ, 0xc0, !PT ;  /* 0x0000000155ff7812 */ /* 0x000fe200078cc0ff */
[----:B------:R-:W-:Y:S01]  /*2680*/  FADD R180, R180, -R25 ;  /* 0x80000019b4b47221 */ /* 0x000fe20000000000 */
[----:B------:R-:W-:Y:S01]  /*2690*/  SHF.R.U32.HI R85, RZ, 0x9, R167 ;  /* 0x00000009ff557819 */ /* 0x000fe200000116a7 */
[----:B------:R-:W-:Y:S01]  /*26a0*/  FMUL R118, R118, UR7 ;  /* 0x0000000776767c20 */ /* 0x000fe20008400000 */
[----:B------:R-:W-:Y:S01]  /*26b0*/  ISETP.GE.AND P4, PT, R22, R199, PT ;  /* 0x000000c71600720c */ /* 0x000fe20003f86270 */
[----:B------:R-:W-:Y:S01]  /*26c0*/  FMUL R114, R114, UR7 ;  /* 0x0000000772727c20 */ /* 0x000fe20008400000 */
[----:B------:R-:W-:Y:S01]  /*26d0*/  FSEL R175, R106, -INF , P5 ;  /* 0xff8000006aaf7808 */ /* 0x000fe20002800000 */
[----:B------:R-:W-:Y:S01]  /*26e0*/  FMUL R110, R110, UR7 ;  /* 0x000000076e6e7c20 */ /* 0x000fe20008400000 */
[----:B0-----:R-:W-:Y:S01]  /*26f0*/  FMNMX3 R98, R97, R192, R133, !PT ;  /* 0x000000c061627276 */ /* 0x001fe20007800085 */
[----:B------:R-:W-:Y:S01]  /*2700*/  FMUL R134, R134, UR7 ;  /* 0x0000000786867c20 */ /* 0x000fe20008400000 */
[----:B------:R-:W-:Y:S01]  /*2710*/  ISETP.GE.AND P5, PT, R22, R173, PT ;  /* 0x000000ad1600720c */ /* 0x000fe20003fa6270 */
[----:B------:R-:W-:Y:S01]  /*2720*/  FMUL R74, R74, UR7 ;  /* 0x000000074a4a7c20 */ /* 0x000fe20008400000 */
[----:B------:R-:W-:Y:S01]  /*2730*/  FSEL R216, R83, -INF , P2 ;  /* 0xff80000053d87808 */ /* 0x000fe20001000000 */
[----:B------:R-:W-:Y:S01]  /*2740*/  FMUL R75, R75, UR7 ;  /* 0x000000074b4b7c20 */ /* 0x000fe20008400000 */
[----:B------:R-:W-:Y:S01]  /*2750*/  FSEL R173, R119, -INF , P3 ;  /* 0xff80000077ad7808 */ /* 0x000fe20001800000 */
[----:B------:R0:W-:Y:S01]  /*2760*/  MUFU.EX2 R83, R88 ;  /* 0x0000005800537308 */ /* 0x0001e20000000800 */
[----:B------:R-:W-:Y:S01]  /*2770*/  ISETP.GE.AND P2, PT, R22, R179, PT ;  /* 0x000000b31600720c */ /* 0x000fe20003f46270 */
[----:B------:R-:W-:Y:S01]  /*2780*/  BAR.SYNC.DEFER_BLOCKING 0x0 ;  /* 0x0000000000007b1d */ /* 0x000fe20000010000 */
[----:B------:R-:W-:-:S02]  /*2790*/  LOP3.LUT P3, RZ, R85, 0x1, RZ, 0xc0, !PT ;  /* 0x0000000155ff7812 */ /* 0x000fc4000786c0ff */
[----:B------:R-:W-:Y:S02]  /*27a0*/  FSEL R73, R73, -INF , P4 ;  /* 0xff80000049497808 */ /* 0x000fe40002000000 */
[--C-:B------:R-:W-:Y:S01]  /*27b0*/  SHF.R.U32.HI R85, RZ, 0x8, R167.reuse ;  /* 0x00000008ff557819 */ /* 0x100fe200000116a7 */
[----:B------:R1:W2:Y:S01]  /*27c0*/  MUFU.EX2 R183, R96 ;  /* 0x0000006000b77308 */ /* 0x0002a20000000800 */
[----:B0-----:R-:W-:Y:S02]  /*27d0*/  SHF.R.U32.HI R88, RZ, 0xc, R167 ;  /* 0x0000000cff587819 */ /* 0x001fe400000116a7 */
[----:B------:R-:W-:Y:S02]  /*27e0*/  FMNMX3 R98, R98, R194, R137, !PT ;  /* 0x000000c262627276 */ /* 0x000fe40007800089 */
[----:B------:R-:W-:Y:S01]  /*27f0*/  ISETP.GE.AND P4, PT, R22, R171, PT ;  /* 0x000000ab1600720c */ /* 0x000fe20003f86270 */
[----:B-1----:R-:W-:Y:S01]  /*2800*/  FMUL R96, R89, 1.4426950216293334961 ;  /* 0x3fb8aa3b59607820 */ /* 0x002fe20000400000 */
[----:B------:R-:W-:Y:S01]  /*2810*/  FMUL R89, R180, 1.4426950216293334961 ;  /* 0x3fb8aa3bb4597820 */ /* 0x000fe20000400000 */
[----:B------:R-:W-:-:S02]  /*2820*/  FSEL R180, R118, -INF , P2 ;  /* 0xff80000076b47808 */ /* 0x000fc40001000000 */
[----:B------:R-:W-:Y:S02]  /*2830*/  FSEL R212, R114, -INF , P5 ;  /* 0xff80000072d47808 */ /* 0x000fe40002800000 */
[----:B------:R-:W-:Y:S01]  /*2840*/  LOP3.LUT P2, RZ, R85, 0x1, RZ, 0xc0, !PT ;  /* 0x0000000155ff7812 */ /* 0x000fe2000784c0ff */
[----:B------:R-:W-:Y:S01]  /*2850*/  FMUL R85, R127, UR7 ;  /* 0x000000077f557c20 */ /* 0x000fe20008400000 */
[----:B------:R-:W-:Y:S02]  /*2860*/  FMNMX3 R98, R98, R210, R73, !PT ;  /* 0x000000d262627276 */ /* 0x000fe40007800049 */
[----:B------:R-:W-:Y:S01]  /*2870*/  LOP3.LUT P5, RZ, R88, 0x1, RZ, 0xc0, !PT ;  /* 0x0000000158ff7812 */ /* 0x000fe200078ac0ff */
[----:B------:R-:W-:Y:S01]  /*2880*/  FMUL R111, R126, UR7 ;  /* 0x000000077e6f7c20 */ /* 0x000fe20008400000 */
[----:B------:R0:W-:Y:S01]  /*2890*/  MUFU.EX2 R88, R96 ;  /* 0x0000006000587308 */ /* 0x0001e20000000800 */
[----:B------:R-:W-:Y:S02]  /*28a0*/  FSEL R172, R110, -INF , P4 ;  /* 0xff8000006eac7808 */ /* 0x000fe40002000000 */
[----:B------:R-:W-:-:S02]  /*28b0*/  ISETP.GE.AND P4, PT, R22, R181, PT ;  /* 0x000000b51600720c */ /* 0x000fc40003f86270 */
[----:B------:R-:W-:Y:S02]  /*28c0*/  FMNMX3 R98, R98, R84, R175, !PT ;  /* 0x0000005462627276 */ /* 0x000fe400078000af */
[--C-:B0-----:R-:W-:Y:S02]  /*28d0*/  SHF.R.U32.HI R96, RZ, 0x5, R167.reuse ;  /* 0x00000005ff607819 */ /* 0x101fe400000116a7 */
[----:B------:R-:W-:Y:S02]  /*28e0*/  FSEL R85, R85, -INF , P1 ;  /* 0xff80000055557808 */ /* 0x000fe40000800000 */
[----:B------:R-:W-:Y:S02]  /*28f0*/  LOP3.LUT P1, RZ, R96, 0x1, RZ, 0xc0, !PT ;  /* 0x0000000160ff7812 */ /* 0x000fe4000782c0ff */
[----:B------:R-:W-:Y:S02]  /*2900*/  FSEL R111, R111, -INF , P4 ;  /* 0xff8000006f6f7808 */ /* 0x000fe40002000000 */
[----:B------:R-:W-:-:S02]  /*2910*/  SHF.R.U32.HI R96, RZ, 0x4, R167 ;  /* 0x00000004ff607819 */ /* 0x000fc400000116a7 */
[----:B------:R-:W-:Y:S02]  /*2920*/  FMNMX3 R98, R98, R214, R77, !PT ;  /* 0x000000d662627276 */ /* 0x000fe4000780004d */
[----:B------:R-:W-:Y:S01]  /*2930*/  LOP3.LUT P4, RZ, R96, 0x1, RZ, 0xc0, !PT ;  /* 0x0000000160ff7812 */ /* 0x000fe2000788c0ff */
[----:B------:R-:W-:Y:S01]  /*2940*/  FMUL R96, R130, UR7 ;  /* 0x0000000782607c20 */ /* 0x000fe20008400000 */
[----:B------:R-:W-:Y:S02]  /*2950*/  FMNMX3 R98, R98, R216, R111, !PT ;  /* 0x000000d862627276 */ /* 0x000fe4000780006f */
[----:B------:R-:W-:Y:S02]  /*2960*/  SHF.R.U32.HI R97, RZ, 0x1, R167 ;  /* 0x00000001ff617819 */ /* 0x000fe400000116a7 */
[----:B------:R-:W-:Y:S02]  /*2970*/  FMNMX3 R98, R98, R85, R180, !PT ;  /* 0x0000005562627276 */ /* 0x000fe400078000b4 */
[----:B------:R-:W-:-:S02]  /*2980*/  FSEL R167, R96, -INF , !P6 ;  /* 0xff80000060a77808 */ /* 0x000fc40007000000 */
[----:B------:R-:W-:Y:S02]  /*2990*/  LOP3.LUT P6, RZ, R97, 0x1, RZ, 0xc0, !PT ;  /* 0x0000000161ff7812 */ /* 0x000fe400078cc0ff */
[----:B------:R-:W-:Y:S01]  /*29a0*/  FMNMX3 R97, R98, R173, R212, !PT ;  /* 0x000000ad62617276 */ /* 0x000fe200078000d4 */
[----:B------:R-:W-:-:S03]  /*29b0*/  FMUL R96, R131, UR7 ;  /* 0x0000000783607c20 */ /* 0x000fc60008400000 */
[----:B------:R-:W-:Y:S01]  /*29c0*/  FMNMX3 R97, R97, R90, R172, !PT ;  /* 0x0000005a61617276 */ /* 0x000fe200078000ac */
[----:B------:R-:W-:Y:S01]  /*29d0*/  FMUL R127, R135, UR7 ;  /* 0x00000007877f7c20 */ /* 0x000fe20008400000 */
[----:B------:R-:W-:Y:S01]  /*29e0*/  FMUL R126, R138, UR7 ;  /* 0x000000078a7e7c20 */ /* 0x000fe20008400000 */
[----:B------:R-:W-:Y:S01]  /*29f0*/  FMUL R118, R139, UR7 ;  /* 0x000000078b767c20 */ /* 0x000fe20008400000 */
[----:B------:R-:W-:Y:S02]  /*2a00*/  FSEL R139, R96, -INF , !P5 ;  /* 0xff800000608b7808 */ /* 0x000fe40006800000 */
[----:B------:R-:W-:Y:S02]  /*2a10*/  FSEL R134, R134, -INF , !P3 ;  /* 0xff80000086867808 */ /* 0x000fe40005800000 */
[----:B------:R-:W-:Y:S02]  /*2a20*/  FMNMX3 R97, R97, R170, R167, !PT ;  /* 0x000000aa61617276 */ /* 0x000fe400078000a7 */
[----:B------:R-:W-:-:S02]  /*2a30*/  FSEL R127, R127, -INF , !P2 ;  /* 0xff8000007f7f7808 */ /* 0x000fc40005000000 */
[----:B------:R-:W-:Y:S02]  /*2a40*/  FSEL R126, R126, -INF , !P1 ;  /* 0xff8000007e7e7808 */ /* 0x000fe40004800000 */
[----:B------:R-:W-:Y:S02]  /*2a50*/  FMNMX3 R97, R97, R139, R134, !PT ;  /* 0x0000008b61617276 */ /* 0x000fe40007800086 */
[----:B------:R-:W-:Y:S02]  /*2a60*/  FSEL R118, R118, -INF , !P4 ;  /* 0xff80000076767808 */ /* 0x000fe40006000000 */
[----:B------:R-:W-:Y:S02]  /*2a70*/  FSEL R110, R74, -INF , !P6 ;  /* 0xff8000004a6e7808 */ /* 0x000fe40007000000 */
[----:B------:R-:W-:Y:S02]  /*2a80*/  FMNMX3 R97, R97, R127, R126, !PT ;  /* 0x0000007f61617276 */ /* 0x000fe4000780007e */
[----:B------:R-:W-:-:S02]  /*2a90*/  FSEL R106, R75, -INF , P0 ;  /* 0xff8000004b6a7808 */ /* 0x000fc40000000000 */
[----:B------:R-:W-:-:S04]  /*2aa0*/  FMNMX3 R97, R97, R118, R110, !PT ;  /* 0x0000007661617276 */ /* 0x000fc8000780006e */
[----:B------:R-:W-:-:S05]  /*2ab0*/  FMNMX R97, R106, R97, !PT ;  /* 0x000000616a617209 */ /* 0x000fca0007800000 */
[----:B------:R-:W0:Y:S02]  /*2ac0*/  SHFL.BFLY PT, R74, R97, 0x2, 0x1f ;  /* 0x0c401f00614a7f89 */ /* 0x000e2400000e0000 */
[----:B0-----:R-:W-:-:S05]  /*2ad0*/  FMNMX R97, R97, R74, !PT ;  /* 0x0000004a61617209 */ /* 0x001fca0007800000 */
[----:B------:R-:W0:Y:S01]  /*2ae0*/  SHFL.BFLY PT, R74, R97, 0x1, 0x1f ;  /* 0x0c201f00614a7f89 */ /* 0x000e2200000e0000 */
[--C-:B------:R-:W-:Y:S01]  /*2af0*/  FADD R81, R81, -R25.reuse ;  /* 0x8000001951517221 */ /* 0x100fe20000000000 */
[----:B------:R-:W-:Y:S01]  /*2b00*/  FMUL R87, R87, 1.4426950216293334961 ;  /* 0x3fb8aa3b57577820 */ /* 0x000fe20000400000 */
[----:B------:R-:W1:Y:S02]  /*2b10*/  MUFU.EX2 R78, R78 ;  /* 0x0000004e004e7308 */ /* 0x000e640000000800 */
[----:B------:R-:W-:Y:S01]  /*2b20*/  FMUL R81, R81, 1.4426950216293334961 ;  /* 0x3fb8aa3b51517820 */ /* 0x000fe20000400000 */
[--C-:B------:R-:W-:Y:S01]  /*2b30*/  FADD R132, R132, -R25.reuse ;  /* 0x8000001984847221 */ /* 0x100fe20000000000 */
[----:B------:R-:W-:-:S04]  /*2b40*/  FADD R113, R113, -R25 ;  /* 0x8000001971717221 */ /* 0x000fc80000000000 */
[----:B------:R0:W-:Y:S02]  /*2b50*/  MUFU.EX2 R115, R81 ;  /* 0x0000005100737308 */ /* 0x0001e40000000800 */
[----:B0-----:R-:W-:-:S05]  /*2b60*/  FMNMX3 R97, R97, R74, R166, !PT ;  /* 0x0000004a61617276 */ /* 0x001fca00078000a6 */
[--C-:B------:R-:W-:Y:S01]  /*2b70*/  FADD R117, R117, -R97.reuse ;  /* 0x8000006175757221 */ /* 0x100fe20000000000 */
[--C-:B------:R-:W-:Y:S01]  /*2b80*/  FADD R120, R120, -R97.reuse ;  /* 0x8000006178787221 */ /* 0x100fe20000000000 */
[--C-:B------:R-:W-:Y:S01]  /*2b90*/  FADD R77, R77, -R97.reuse ;  /* 0x800000614d4d7221 */ /* 0x100fe20000000000 */
[----:B------:R-:W0:Y:S01]  /*2ba0*/  MUFU.EX2 R87, R87 ;  /* 0x0000005700577308 */ /* 0x000e220000000800 */
[----:B------:R-:W-:Y:S01]  /*2bb0*/  FMUL R81, R117, 1.4426950216293334961 ;  /* 0x3fb8aa3b75517820 */ /* 0x000fe20000400000 */
[----:B------:R-:W-:Y:S01]  /*2bc0*/  FADD R74, -R25, R168 ;  /* 0x000000a8194a7221 */ /* 0x000fe20000000100 */
[----:B------:R-:W-:Y:S01]  /*2bd0*/  FMUL R120, R120, 1.4426950216293334961 ;  /* 0x3fb8aa3b78787820 */ /* 0x000fe20000400000 */
[--C-:B------:R-:W-:Y:S01]  /*2be0*/  FADD R76, R76, -R97.reuse ;  /* 0x800000614c4c7221 */ /* 0x100fe20000000000 */
[--C-:B------:R-:W-:Y:S01]  /*2bf0*/  FADD R73, R73, -R97.reuse ;  /* 0x8000006149497221 */ /* 0x100fe20000000000 */
[----:B------:R-:W-:Y:S01]  /*2c00*/  FADD R84, R84, -R97 ;  /* 0x8000006154547221 */ /* 0x000fe20000000000 */
[----:B------:R-:W-:Y:S01]  /*2c10*/  FMUL R77, R77, 1.4426950216293334961 ;  /* 0x3fb8aa3b4d4d7820 */ /* 0x000fe20000400000 */
[----:B---3--:R-:W-:Y:S04]  /*2c20*/  STS.U16 [R13+UR5], R196 ;  /* 0x000000c40d007988 */ /* 0x008fe80008000405 */
[----:B--2---:R-:W-:Y:S04]  /*2c30*/  STS.U16 [R13+UR5+0x800], R206 ;  /* 0x000800ce0d007988 */ /* 0x004fe80008000405 */
[----:B----4-:R-:W-:Y:S04]  /*2c40*/  STS.U16 [R15+UR5+0x100], R198 ;  /* 0x000100c60f007988 */ /* 0x010fe80008000405 */
        /* <DEDUP_REMOVED lines=10> */
[----:B------:R-:W-:Y:S04]  /*2cf0*/  STS.U16 [R20+UR5+0xe00], R195 ;  /* 0x000e00c314007988 */ /* 0x000fe80008000405 */
[----:B------:R-:W-:Y:S04]  /*2d00*/  STS.U16 [R21+UR5+0x700], R204 ;  /* 0x000700cc15007988 */ /* 0x000fe80008000405 */
[----:B------:R2:W-:Y:S01]  /*2d10*/  STS.U16 [R21+UR5+0xf00], R94 ;  /* 0x000f005e15007988 */ /* 0x0005e20008000405 */
[--C-:B------:R-:W-:Y:S01]  /*2d20*/  FADD R112, R112, -R25.reuse ;  /* 0x8000001970707221 */ /* 0x100fe20000000000 */
[----:B------:R-:W-:Y:S01]  /*2d30*/  FMUL R98, R132, 1.4426950216293334961 ;  /* 0x3fb8aa3b84627820 */ /* 0x000fe20000400000 */
[----:B------:R-:W-:Y:S01]  /*2d40*/  FADD R121, R121, -R25 ;  /* 0x8000001979797221 */ /* 0x000fe20000000000 */
[----:B------:R-:W-:Y:S01]  /*2d50*/  FMUL R74, R74, 1.4426950216293334961 ;  /* 0x3fb8aa3b4a4a7820 */ /* 0x000fe20000400000 */
[----:B------:R-:W-:Y:S01]  /*2d60*/  MUFU.EX2 R81, R81 ;  /* 0x0000005100517308 */ /* 0x000fe20000000800 */
[----:B------:R-:W-:Y:S01]  /*2d70*/  FMUL R76, R76, 1.4426950216293334961 ;  /* 0x3fb8aa3b4c4c7820 */ /* 0x000fe20000400000 */
[----:B------:R-:W-:Y:S01]  /*2d80*/  FADD R128, R128, -R97 ;  /* 0x8000006180807221 */ /* 0x000fe20000000000 */
[----:B------:R-:W-:Y:S01]  /*2d90*/  FMUL R73, R73, 1.4426950216293334961 ;  /* 0x3fb8aa3b49497820 */ /* 0x000fe20000400000 */
[----:B------:R-:W-:Y:S01]  /*2da0*/  FMUL R100, R113, 1.4426950216293334961 ;  /* 0x3fb8aa3b71647820 */ /* 0x000fe20000400000 */
[----:B------:R-:W-:Y:S01]  /*2db0*/  FADD R80, R80, -R25 ;  /* 0x8000001950507221 */ /* 0x000fe20000000000 */
[----:B------:R-:W-:-:S02]  /*2dc0*/  FMUL R84, R84, 1.4426950216293334961 ;  /* 0x3fb8aa3b54547820 */ /* 0x000fc40000400000 */
[----:B------:R-:W3:Y:S01]  /*2dd0*/  MUFU.EX2 R132, R120 ;  /* 0x0000007800847308 */ /* 0x000ee20000000800 */
[--C-:B------:R-:W-:Y:S01]  /*2de0*/  FADD R85, R85, -R97.reuse ;  /* 0x8000006155557221 */ /* 0x100fe20000000000 */
[----:B------:R-:W-:Y:S01]  /*2df0*/  FMUL R104, R112, 1.4426950216293334961 ;  /* 0x3fb8aa3b70687820 */ /* 0x000fe20000400000 */
[----:B------:R-:W-:Y:S01]  /*2e00*/  FMUL R128, R128, 1.4426950216293334961 ;  /* 0x3fb8aa3b80807820 */ /* 0x000fe20000400000 */
[----:B------:R-:W-:Y:S01]  /*2e10*/  FADD R129, R129, -R97 ;  /* 0x8000006181817221 */ /* 0x000fe20000000000 */
[----:B------:R-:W-:-:S03]  /*2e20*/  FMUL R102, R121, 1.4426950216293334961 ;  /* 0x3fb8aa3b79667820 */ /* 0x000fc60000400000 */
[----:B------:R4:W-:Y:S01]  /*2e30*/  MUFU.EX2 R113, R77 ;  /* 0x0000004d00717308 */ /* 0x0009e20000000800 */
[----:B------:R-:W-:Y:S01]  /*2e40*/  FMUL R80, R80, 1.4426950216293334961 ;  /* 0x3fb8aa3b50507820 */ /* 0x000fe20000400000 */
[----:B------:R-:W-:Y:S01]  /*2e50*/  FADD R125, R125, -R25 ;  /* 0x800000197d7d7221 */ /* 0x000fe20000000000 */
[----:B------:R-:W-:Y:S01]  /*2e60*/  FADD R192, R192, -R97 ;  /* 0x80000061c0c07221 */ /* 0x000fe20000000000 */
[----:B------:R-:W-:Y:S01]  /*2e70*/  FADD R174, R174, -R25 ;  /* 0x80000019aeae7221 */ /* 0x000fe20000000000 */
[----:B------:R-:W-:-:S03]  /*2e80*/  FMUL R85, R85, 1.4426950216293334961 ;  /* 0x3fb8aa3b55557820 */ /* 0x000fc60000400000 */
[----:B------:R-:W5:Y:S01]  /*2e90*/  MUFU.EX2 R168, R76 ;  /* 0x0000004c00a87308 */ /* 0x000f620000000800 */
[----:B----4-:R-:W-:Y:S01]  /*2ea0*/  FADD R77, R82, R183 ;  /* 0x000000b7524d7221 */ /* 0x010fe20000000000 */
[----:B------:R-:W-:Y:S01]  /*2eb0*/  FMUL R129, R129, 1.4426950216293334961 ;  /* 0x3fb8aa3b81817820 */ /* 0x000fe20000400000 */
[----:B------:R-:W-:-:S05]  /*2ec0*/  FADD R123, R123, -R25 ;  /* 0x800000197b7b7221 */ /* 0x000fca0000000000 */
[----:B------:R-:W-:Y:S01]  /*2ed0*/  MUFU.EX2 R99, R74 ;  /* 0x0000004a00637308 */ /* 0x000fe20000000800 */
[----:B------:R-:W-:Y:S01]  /*2ee0*/  FMUL R192, R192, 1.4426950216293334961 ;  /* 0x3fb8aa3bc0c07820 */ /* 0x000fe20000400000 */
[----:B------:R-:W-:-:S06]  /*2ef0*/  FMUL R91, R174, 1.4426950216293334961 ;  /* 0x3fb8aa3bae5b7820 */ /* 0x000fcc0000400000 */
[----:B------:R-:W-:Y:S01]  /*2f00*/  MUFU.EX2 R112, R73 ;  /* 0x0000004900707308 */ /* 0x000fe20000000800 */
[----:B------:R-:W-:Y:S01]  /*2f10*/  BAR.SYNC.DEFER_BLOCKING 0x0 ;  /* 0x0000000000007b1d */ /* 0x000fe20000010000 */
[----:B------:R-:W-:Y:S01]  /*2f20*/  FMUL R96, R125, 1.4426950216293334961 ;  /* 0x3fb8aa3b7d607820 */ /* 0x000fe20000400000 */
[----:B------:R-:W-:-:S05]  /*2f30*/  FADD R133, R133, -R97 ;  /* 0x8000006185857221 */ /* 0x000fca0000000000 */
[----:B------:R1:W-:Y:S01]  /*2f40*/  MUFU.EX2 R121, R84 ;  /* 0x0000005400797308 */ /* 0x0003e20000000800 */
[----:B------:R-:W-:Y:S01]  /*2f50*/  FADD R111, R111, -R97 ;  /* 0x800000616f6f7221 */ /* 0x000fe20000000000 */
[----:B------:R-:W-:-:S06]  /*2f60*/  FADD R176, R176, -R25 ;  /* 0x80000019b0b07221 */ /* 0x000fcc0000000000 */
[----:B------:R-:W4:Y:S01]  /*2f70*/  MUFU.EX2 R177, R128 ;  /* 0x0000008000b17308 */ /* 0x000f220000000800 */
[----:B-1----:R-:W-:Y:S01]  /*2f80*/  FADD R84, R78, R77 ;  /* 0x0000004d4e547221 */ /* 0x002fe20000000000 */
[----:B------:R-:W1:Y:S06]  /*2f90*/  LDSM.16.M88.4 R72, [R7+UR5] ;  /* 0x000000050748783b */ /* 0x000e6c0008000200 */
[----:B------:R-:W2:Y:S01]  /*2fa0*/  MUFU.EX2 R92, R92 ;  /* 0x0000005c005c7308 */ /* 0x000ea20000000800 */
[----:B0-----:R-:W-:Y:S01]  /*2fb0*/  FADD R93, R87, R84 ;  /* 0x00000054575d7221 */ /* 0x001fe20000000000 */
[----:B------:R-:W-:Y:S01]  /*2fc0*/  FMUL R101, R123, 1.4426950216293334961 ;  /* 0x3fb8aa3b7b657820 */ /* 0x000fe20000400000 */
[----:B------:R-:W-:Y:S01]  /*2fd0*/  FADD R136, R136, -R25 ;  /* 0x8000001988887221 */ /* 0x000fe20000000000 */
[----:B------:R-:W-:-:S04]  /*2fe0*/  FADD R76, -R97, R166 ;  /* 0x000000a6614c7221 */ /* 0x000fc80000000100 */
[----:B------:R0:W-:Y:S01]  /*2ff0*/  MUFU.EX2 R131, R80 ;  /* 0x0000005000837308 */ /* 0x0001e20000000800 */
[----:B------:R-:W-:Y:S01]  /*3000*/  FMUL R123, R133, 1.4426950216293334961 ;  /* 0x3fb8aa3b857b7820 */ /* 0x000fe20000400000 */
[----:B------:R-:W-:Y:S01]  /*3010*/  FADD R194, R194, -R97 ;  /* 0x80000061c2c27221 */ /* 0x000fe20000000000 */
[----:B------:R-:W-:-:S05]  /*3020*/  FMUL R111, R111, 1.4426950216293334961 ;  /* 0x3fb8aa3b6f6f7820 */ /* 0x000fca0000400000 */
[----:B------:R-:W1:Y:S01]  /*3030*/  MUFU.EX2 R179, R129 ;  /* 0x0000008100b37308 */ /* 0x000e620000000800 */
[----:B0-----:R-:W-:Y:S02]  /*3040*/  F2FP.BF16.F32.PACK_AB R80, R183, R82 ;  /* 0x00000052b750723e */ /* 0x001fe400000010ff */
[----:B------:R-:W-:-:S05]  /*3050*/  F2FP.BF16.F32.PACK_AB R82, R87, R78 ;  /* 0x0000004e5752723e */ /* 0x000fca00000010ff */
[----:B------:R0:W-:Y:S01]  /*3060*/  MUFU.EX2 R125, R85 ;  /* 0x00000055007d7308 */ /* 0x0001e20000000800 */
[----:B------:R-:W-:Y:S01]  /*3070*/  FMUL R176, R176, 1.4426950216293334961 ;  /* 0x3fb8aa3bb0b07820 */ /* 0x000fe20000400000 */
[----:B---3--:R-:W-:Y:S01]  /*3080*/  FADD R79, R81, R132 ;  /* 0x00000084514f7221 */ /* 0x008fe20000000000 */
[----:B------:R-:W-:Y:S01]  /*3090*/  FMUL R103, R136, 1.4426950216293334961 ;  /* 0x3fb8aa3b88677820 */ /* 0x000fe20000400000 */
[----:B------:R-:W-:Y:S01]  /*30a0*/  FMUL R77, R76, 1.4426950216293334961 ;  /* 0x3fb8aa3b4c4d7820 */ /* 0x000fe20000400000 */
[----:B0-----:R-:W0:Y:S03]  /*30b0*/  LDSM.16.M88.4 R84, [R7+UR5+0x800] ;  /* 0x000800050754783b */ /* 0x001e260008000200 */
[----:B------:R-:W3:Y:S01]  /*30c0*/  MUFU.EX2 R192, R192 ;  /* 0x000000c000c07308 */ /* 0x000ee20000000800 */
[----:B------:R-:W-:Y:S01]  /*30d0*/  FMUL R136, R194, 1.4426950216293334961 ;  /* 0x3fb8aa3bc2887820 */ /* 0x000fe20000400000 */
[----:B------:R-:W-:Y:S01]  /*30e0*/  FADD R137, R137, -R97 ;  /* 0x8000006189897221 */ /* 0x000fe20000000000 */
[----:B-----5:R-:W-:-:S05]  /*30f0*/  FADD R76, R168, R79 ;  /* 0x0000004fa84c7221 */ /* 0x020fca0000000000 */
[----:B------:R-:W5:Y:S01]  /*3100*/  MUFU.EX2 R91, R91 ;  /* 0x0000005b005b7308 */ /* 0x000f620000000800 */
[----:B------:R-:W-:Y:S01]  /*3110*/  FMUL R128, R137, 1.4426950216293334961 ;  /* 0x3fb8aa3b89807820 */ /* 0x000fe20000400000 */
[----:B----4-:R-:W-:Y:S01]  /*3120*/  FADD R78, R177, R76 ;  /* 0x0000004cb14e7221 */ /* 0x010fe20000000000 */
[----:B--2---:R-:W-:-:S05]  /*3130*/  FADD R94, R92, R93 ;  /* 0x0000005d5c5e7221 */ /* 0x004fca0000000000 */
[----:B------:R-:W-:Y:S08]  /*3140*/  MUFU.EX2 R178, R176 ;  /* 0x000000b000b27308 */ /* 0x000ff00000000800 */
[----:B------:R-:W2:Y:S08]  /*3150*/  MUFU.EX2 R123, R123 ;  /* 0x0000007b007b7308 */ /* 0x000eb00000000800 */
[----:B------:R-:W-:Y:S01]  /*3160*/  MUFU.EX2 R120, R111 ;  /* 0x0000006f00787308 */ /* 0x000fe20000000800 */
[----:B-1----:R-:W-:-:S07]  /*3170*/  FADD R79, R179, R78 ;  /* 0x0000004eb34f7221 */ /* 0x002fce0000000000 */
[----:B------:R-:W1:Y:S01]  /*3180*/  MUFU.EX2 R111, R77 ;  /* 0x0000004d006f7308 */ /* 0x000e620000000800 */
[----:B------:R-:W-:-:S07]  /*3190*/  FADD R94, R83, R94 ;  /* 0x0000005e535e7221 */ /* 0x000fce0000000000 */
[----:B------:R-:W4:Y:S01]  /*31a0*/  MUFU.EX2 R136, R136 ;  /* 0x0000008800887308 */ /* 0x000f220000000800 */
[----:B------:R-:W-:Y:S01]  /*31b0*/  FADD R210, R210, -R97 ;  /* 0x80000061d2d27221 */ /* 0x000fe20000000000 */
[----:B---3--:R-:W-:Y:S01]  /*31c0*/  FADD R78, R192, R79 ;  /* 0x0000004fc04e7221 */ /* 0x008fe20000000000 */
[----:B-----5:R-:W-:-:S05]  /*31d0*/  FADD R79, R91, R94 ;  /* 0x0000005e5b4f7221 */ /* 0x020fca0000000000 */
[----:B------:R-:W3:Y:S01]  /*31e0*/  MUFU.EX2 R89, R89 ;  /* 0x0000005900597308 */ /* 0x000ee20000000800 */
[----:B------:R-:W-:Y:S01]  /*31f0*/  FADD R182, R182, -R25 ;  /* 0x80000019b6b67221 */ /* 0x000fe20000000000 */
[----:B------:R-:W-:-:S06]  /*3200*/  FMUL R129, R210, 1.4426950216293334961 ;  /* 0x3fb8aa3bd2817820 */ /* 0x000fcc0000400000 */
[----:B------:R-:W5:Y:S01]  /*3210*/  MUFU.EX2 R128, R128 ;  /* 0x0000008000807308 */ /* 0x000f620000000800 */
[----:B------:R-:W-:Y:S01]  /*3220*/  FADD R109, R109, -R25 ;  /* 0x800000196d6d7221 */ /* 0x000fe20000000000 */
[----:B------:R-:W-:Y:S01]  /*3230*/  F2FP.BF16.F32.PACK_AB R76, R83, R92 ;  /* 0x0000005c534c723e */ /* 0x000fe200000010ff */
[----:B--2---:R-:W-:Y:S01]  /*3240*/  FADD R93, R123, R78 ;  /* 0x0000004e7b5d7221 */ /* 0x004fe20000000000 */
[----:B------:R-:W-:Y:S01]  /*3250*/  FADD R95, R178, R79 ;  /* 0x0000004fb25f7221 */ /* 0x000fe20000000000 */
[--C-:B------:R-:W-:Y:S01]  /*3260*/  FADD R108, R108, -R25.reuse ;  /* 0x800000196c6c7221 */ /* 0x100fe20000000000 */
[----:B------:R-:W-:Y:S01]  /*3270*/  F2FP.BF16.F32.PACK_AB R81, R132, R81 ;  /* 0x000000518451723e */ /* 0x000fe200000010ff */
[----:B------:R-:W-:Y:S01]  /*3280*/  FMUL R68, R99, R68 ;  /* 0x0000004463447220 */ /* 0x000fe20000400000 */
[----:B------:R-:W-:Y:S01]  /*3290*/  F2FP.BF16.F32.PACK_AB R83, R177, R168 ;  /* 0x000000a8b153723e */ /* 0x000fe200000010ff */
[----:B------:R-:W-:Y:S01]  /*32a0*/  FMUL R69, R99, R69 ;  /* 0x0000004563457220 */ /* 0x000fe20000400000 */
[C---:B-1----:R-:W-:Y:S01]  /*32b0*/  FMUL R70, R111.reuse, R70 ;  /* 0x000000466f467220 */ /* 0x042fe20000400000 */
[----:B------:R-:W-:Y:S01]  /*32c0*/  FMUL R71, R111, R71 ;  /* 0x000000476f477220 */ /* 0x000fe20000400000 */
[----:B------:R-:W-:Y:S01]  /*32d0*/  FMUL R169, R182, 1.4426950216293334961 ;  /* 0x3fb8aa3bb6a97820 */ /* 0x000fe20000400000 */
[----:B------:R-:W-:Y:S01]  /*32e0*/  FADD R184, R184, -R25 ;  /* 0x80000019b8b87221 */ /* 0x000fe20000000000 */
[----:B------:R-:W-:Y:S01]  /*32f0*/  FMUL R109, R109, 1.4426950216293334961 ;  /* 0x3fb8aa3b6d6d7820 */ /* 0x000fe20000400000 */
[----:B------:R-:W-:Y:S01]  /*3300*/  F2FP.BF16.F32.PACK_AB R78, R178, R91 ;  /* 0x0000005bb24e723e */ /* 0x000fe200000010ff */
[----:B------:R-:W-:Y:S01]  /*3310*/  FMUL R92, R99, R64 ;  /* 0x00000040635c7220 */ /* 0x000fe20000400000 */
[----:B------:R-:W1:Y:S01]  /*3320*/  MUFU.EX2 R129, R129 ;  /* 0x0000008100817308 */ /* 0x000e620000000800 */
[----:B----4-:R-:W-:Y:S01]  /*3330*/  FADD R91, R136, R93 ;  /* 0x0000005d885b7221 */ /* 0x010fe20000000000 */
[----:B------:R-:W-:Y:S01]  /*3340*/  FADD R90, R90, -R97 ;  /* 0x800000615a5a7221 */ /* 0x000fe20000000000 */
[----:B------:R-:W-:Y:S01]  /*3350*/  FADD R64, R88, R95 ;  /* 0x0000005f58407221 */ /* 0x000fe20000000000 */
[----:B------:R-:W-:Y:S01]  /*3360*/  FMUL R108, R108, 1.4426950216293334961 ;  /* 0x3fb8aa3b6c6c7820 */ /* 0x000fe20000400000 */
[----:B------:R-:W-:Y:S01]  /*3370*/  FMUL R174, R184, 1.4426950216293334961 ;  /* 0x3fb8aa3bb8ae7820 */ /* 0x000fe20000400000 */
[----:B------:R-:W-:Y:S01]  /*3380*/  FADD R185, R185, -R25 ;  /* 0x80000019b9b97221 */ /* 0x000fe20000000000 */
[----:B------:R-:W-:Y:S01]  /*3390*/  FADD R175, R175, -R97 ;  /* 0x80000061afaf7221 */ /* 0x000fe20000000000 */
[----:B------:R-:W-:Y:S01]  /*33a0*/  FMUL R94, R111, R66 ;  /* 0x000000426f5e7220 */ /* 0x000fe20000400000 */
[----:B------:R-:W2:Y:S01]  /*33b0*/  MUFU.EX2 R169, R169 ;  /* 0x000000a900a97308 */ /* 0x000ea20000000800 */
[C---:B------:R-:W-:Y:S01]  /*33c0*/  HMMA.16816.F32.BF16 R68, R80.reuse, R72, R68 ;  /* 0x000000485044723c */ /* 0x040fe20000041844 */
[----:B------:R-:W-:Y:S01]  /*33d0*/  FMUL R93, R99, R65 ;  /* 0x00000041635d7220 */ /* 0x000fe20000400000 */
[----:B------:R-:W-:Y:S01]  /*33e0*/  FMUL R95, R111, R67 ;  /* 0x000000436f5f7220 */ /* 0x000fe20000400000 */
[C---:B---3--:R-:W-:Y:S01]  /*33f0*/  FADD R66, R89.reuse, R64 ;  /* 0x0000004059427221 */ /* 0x048fe20000000000 */
[----:B-----5:R-:W-:Y:S01]  /*3400*/  FADD R72, R128, R91 ;  /* 0x0000005b80487221 */ /* 0x020fe20000000000 */
[----:B------:R-:W-:Y:S01]  /*3410*/  F2FP.BF16.F32.PACK_AB R64, R89, R88 ;  /* 0x000000585940723e */ /* 0x000fe200000010ff */
[----:B------:R-:W-:Y:S01]  /*3420*/  FMUL R132, R90, 1.4426950216293334961 ;  /* 0x3fb8aa3b5a847820 */ /* 0x000fe20000400000 */
[----:B------:R-:W-:Y:S01]  /*3430*/  MUFU.EX2 R119, R109 ;  /* 0x0000006d00777308 */ /* 0x000fe20000000800 */
[----:B------:R-:W-:Y:S01]  /*3440*/  FMUL R130, R185, 1.4426950216293334961 ;  /* 0x3fb8aa3bb9827820 */ /* 0x000fe20000400000 */
[----:B------:R-:W-:Y:S01]  /*3450*/  FADD R186, R186, -R25 ;  /* 0x80000019baba7221 */ /* 0x000fe20000000000 */
[----:B------:R-:W-:Y:S01]  /*3460*/  FADD R214, R214, -R97 ;  /* 0x80000061d6d67221 */ /* 0x000fe20000000000 */
[----:B------:R-:W3:Y:S04]  /*3470*/  LDSM.16.M88.4 R88, [R23+UR5] ;  /* 0x000000051758783b */ /* 0x000ee80008000200 */
[----:B------:R4:W-:Y:S01]  /*3480*/  MUFU.EX2 R109, R108 ;  /* 0x0000006c006d7308 */ /* 0x0009e20000000800 */
[----:B------:R-:W-:Y:S01]  /*3490*/  FMUL R171, R186, 1.4426950216293334961 ;  /* 0x3fb8aa3bbaab7820 */ /* 0x000fe20000400000 */
[----:B------:R-:W-:Y:S01]  /*34a0*/  FMUL R117, R214, 1.4426950216293334961 ;  /* 0x3fb8aa3bd6757820 */ /* 0x000fe20000400000 */
[----:B0-----:R-:W-:Y:S01]  /*34b0*/  HMMA.16816.F32.BF16 R92, R80, R84, R92 ;  /* 0x00000054505c723c */ /* 0x001fe2000004185c */
[----:B------:R-:W0:Y:S01]  /*34c0*/  LDSM.16.M88.4 R80, [R23+UR5+0x800] ;  /* 0x000800051750783b */ /* 0x000e220008000200 */
[----:B----4-:R-:W-:-:S03]  /*34d0*/  FMUL R108, R175, 1.4426950216293334961 ;  /* 0x3fb8aa3baf6c7820 */ /* 0x010fc60000400000 */
[----:B------:R-:W4:Y:S01]  /*34e0*/  MUFU.EX2 R174, R174 ;  /* 0x000000ae00ae7308 */ /* 0x000f220000000800 */
[--C-:B------:R-:W-:Y:S01]  /*34f0*/  FADD R124, R124, -R25.reuse ;  /* 0x800000197c7c7221 */ /* 0x100fe20000000000 */
[----:B------:R-:W-:Y:S01]  /*3500*/  FADD R190, R190, -R25 ;  /* 0x80000019bebe7221 */ /* 0x000fe20000000000 */
[----:B------:R-:W-:-:S05]  /*3510*/  FADD R216, R216, -R97 ;  /* 0x80000061d8d87221 */ /* 0x000fca0000000000 */
[----:B------:R-:W5:Y:S01]  /*3520*/  MUFU.EX2 R130, R130 ;  /* 0x0000008200827308 */ /* 0x000f620000000800 */
[----:B------:R-:W-:Y:S01]  /*3530*/  FMUL R105, R124, 1.4426950216293334961 ;  /* 0x3fb8aa3b7c697820 */ /* 0x000fe20000400000 */
[----:B-1----:R-:W-:-:S06]  /*3540*/  FADD R67, R129, R72 ;  /* 0x0000004881437221 */ /* 0x002fcc0000000000 */
[----:B------:R-:W1:Y:S01]  /*3550*/  MUFU.EX2 R108, R108 ;  /* 0x0000006c006c7308 */ /* 0x000e620000000800 */
[----:B------:R-:W-:Y:S01]  /*3560*/  FMUL R138, R190, 1.4426950216293334961 ;  /* 0x3fb8aa3bbe8a7820 */ /* 0x000fe20000400000 */
[----:B------:R-:W-:Y:S01]  /*3570*/  FADD R189, R189, -R25 ;  /* 0x80000019bdbd7221 */ /* 0x000fe20000000000 */
[----:B------:R-:W-:Y:S01]  /*3580*/  FMUL R124, R216, 1.4426950216293334961 ;  /* 0x3fb8aa3bd87c7820 */ /* 0x000fe20000400000 */
[----:B------:R-:W-:-:S04]  /*3590*/  F2FP.BF16.F32.PACK_AB R77, R192, R179 ;  /* 0x000000b3c04d723e */ /* 0x000fc800000010ff */
[----:B------:R-:W0:Y:S01]  /*35a0*/  MUFU.EX2 R171, R171 ;  /* 0x000000ab00ab7308 */ /* 0x000e220000000800 */
[----:B------:R-:W-:Y:S01]  /*35b0*/  F2FP.BF16.F32.PACK_AB R79, R136, R123 ;  /* 0x0000007b884f723e */ /* 0x000fe200000010ff */
[----:B--2---:R-:W-:Y:S01]  /*35c0*/  FADD R73, R169, R66 ;  /* 0x00000042a9497221 */ /* 0x004fe20000000000 */
[----:B------:R-:W-:-:S05]  /*35d0*/  FADD R72, R112, R67 ;  /* 0x0000004370487221 */ /* 0x000fca0000000000 */
[----:B------:R-:W2:Y:S01]  /*35e0*/  MUFU.EX2 R117, R117 ;  /* 0x0000007500757308 */ /* 0x000ea20000000800 */
[----:B------:R-:W-:Y:S01]  /*35f0*/  FMUL R135, R189, 1.4426950216293334961 ;  /* 0x3fb8aa3bbd877820 */ /* 0x000fe20000400000 */
[--C-:B------:R-:W-:Y:S01]  /*3600*/  FADD R187, R187, -R25.reuse ;  /* 0x80000019bbbb7221 */ /* 0x100fe20000000000 */
[----:B------:R-:W-:Y:S01]  /*3610*/  FADD R122, R122, -R25 ;  /* 0x800000197a7a7221 */ /* 0x000fe20000000000 */
[----:B----4-:R-:W-:Y:S01]  /*3620*/  FADD R73, R174, R73 ;  /* 0x00000049ae497221 */ /* 0x010fe20000000000 */
[----:B------:R-:W-:Y:S01]  /*3630*/  FADD R85, R121, R72 ;  /* 0x0000004879557221 */ /* 0x000fe20000000000 */
[----:B------:R-:W-:Y:S02]  /*3640*/  FMUL R176, R187, 1.4426950216293334961 ;  /* 0x3fb8aa3bbbb07820 */ /* 0x000fe40000400000 */
[----:B------:R-:W4:Y:S01]  /*3650*/  MUFU.EX2 R138, R138 ;  /* 0x0000008a008a7308 */ /* 0x000f220000000800 */
[----:B------:R-:W-:Y:S01]  /*3660*/  FADD R116, R116, -R25 ;  /* 0x8000001974747221 */ /* 0x000fe20000000000 */
[----:B------:R-:W-:Y:S01]  /*3670*/  FADD R180, R180, -R97 ;  /* 0x80000061b4b47221 */ /* 0x000fe20000000000 */
[----:B------:R-:W-:Y:S05]  /*3680*/  HMMA.16816.F32.BF16 R68, R76, R74, R68 ;  /* 0x0000004a4c44723c */ /* 0x000fea0000041844 */
[----:B------:R-:W3:Y:S01]  /*3690*/  MUFU.EX2 R124, R124 ;  /* 0x0000007c007c7308 */ /* 0x000ee20000000800 */
[----:B------:R-:W-:Y:S01]  /*36a0*/  FMUL R107, R122, 1.4426950216293334961 ;  /* 0x3fb8aa3b7a6b7820 */ /* 0x000fe20000400000 */
[----:B-----5:R-:W-:Y:S01]  /*36b0*/  FADD R72, R130, R73 ;  /* 0x0000004982487221 */ /* 0x020fe20000000000 */
[----:B-1----:R-:W-:Y:S01]  /*36c0*/  FADD R84, R108, R85 ;  /* 0x000000556c547221 */ /* 0x002fe20000000000 */
[----:B------:R-:W-:Y:S01]  /*36d0*/  FMUL R116, R116, 1.4426950216293334961 ;  /* 0x3fb8aa3b74747820 */ /* 0x000fe20000400000 */
[----:B------:R-:W-:Y:S01]  /*36e0*/  FMUL R122, R180, 1.4426950216293334961 ;  /* 0x3fb8aa3bb47a7820 */ /* 0x000fe20000400000 */
[----:B------:R-:W-:-:S02]  /*36f0*/  FADD R173, R173, -R97 ;  /* 0x80000061adad7221 */ /* 0x000fc40000000000 */
[----:B------:R-:W1:Y:S01]  /*3700*/  MUFU.EX2 R135, R135 ;  /* 0x0000008700877308 */ /* 0x000e620000000800 */
[----:B------:R-:W-:Y:S01]  /*3710*/  HMMA.16816.F32.BF16 R92, R76, R86, R92 ;  /* 0x000000564c5c723c */ /* 0x000fe2000004185c */
[----:B0-----:R-:W-:Y:S01]  /*3720*/  FADD R74, R171, R72 ;  /* 0x00000048ab4a7221 */ /* 0x001fe20000000000 */
[----:B--2---:R-:W-:Y:S01]  /*3730*/  FADD R84, R117, R84 ;  /* 0x0000005475547221 */ /* 0x004fe20000000000 */
[----:B------:R-:W-:Y:S01]  /*3740*/  FADD R188, R188, -R25 ;  /* 0x80000019bcbc7221 */ /* 0x000fe20000000000 */
[----:B------:R-:W-:-:S03]  /*3750*/  FMUL R133, R173, 1.4426950216293334961 ;  /* 0x3fb8aa3bad857820 */ /* 0x000fc60000400000 */
[----:B------:R-:W0:Y:S01]  /*3760*/  MUFU.EX2 R176, R176 ;  /* 0x000000b000b07308 */ /* 0x000e220000000800 */
[----:B------:R-:W-:Y:S01]  /*3770*/  FADD R212, R212, -R97 ;  /* 0x80000061d4d47221 */ /* 0x000fe20000000000 */
[----:B------:R-:W-:Y:S01]  /*3780*/  FADD R75, R131, R74 ;  /* 0x0000004a834b7221 */ /* 0x000fe20000000000 */
[----:B------:R-:W-:Y:S01]  /*3790*/  FADD R77, R113, R84 ;  /* 0x00000054714d7221 */ /* 0x000fe20000000000 */
[----:B------:R-:W-:Y:S01]  /*37a0*/  FMUL R114, R188, 1.4426950216293334961 ;  /* 0x3fb8aa3bbc727820 */ /* 0x000fe20000400000 */
[----:B------:R-:W-:-:S03]  /*37b0*/  F2FP.BF16.F32.PACK_AB R65, R129, R128 ;  /* 0x000000808141723e */ /* 0x000fc600000010ff */
[----:B------:R-:W2:Y:S01]  /*37c0*/  MUFU.EX2 R116, R116 ;  /* 0x0000007400747308 */ /* 0x000ea20000000800 */
[----:B------:R-:W-:Y:S01]  /*37d0*/  F2FP.BF16.F32.PACK_AB R66, R174, R169 ;  /* 0x000000a9ae42723e */ /* 0x000fe200000010ff */
[----:B------:R-:W-:Y:S01]  /*37e0*/  FMUL R212, R212, 1.4426950216293334961 ;  /* 0x3fb8aa3bd4d47820 */ /* 0x000fe20000400000 */
[----:B------:R-:W-:-:S05]  /*37f0*/  F2FP.BF16.F32.PACK_AB R67, R121, R112 ;  /* 0x000000707943723e */ /* 0x000fca00000010ff */
[----:B------:R-:W5:Y:S01]  /*3800*/  MUFU.EX2 R122, R122 ;  /* 0x0000007a007a7308 */ /* 0x000f620000000800 */
[----:B----4-:R-:W-:Y:S01]  /*3810*/  FADD R76, R138, R75 ;  /* 0x0000004b8a4c7221 */ /* 0x010fe20000000000 */
[----:B---3--:R-:W-:Y:S01]  /*3820*/  FADD R77, R124, R77 ;  /* 0x0000004d7c4d7221 */ /* 0x008fe20000000000 */
[----:B------:R-:W-:-:S05]  /*3830*/  FADD R172, R172, -R97 ;  /* 0x80000061acac7221 */ /* 0x000fca0000000000 */
[----:B------:R-:W3:Y:S01]  /*3840*/  MUFU.EX2 R133, R133 ;  /* 0x0000008500857308 */ /* 0x000ee20000000800 */
[----:B-1----:R-:W-:Y:S01]  /*3850*/  FADD R79, R135, R76 ;  /* 0x0000004c874f7221 */ /* 0x002fe20000000000 */
[----:B------:R-:W-:Y:S01]  /*3860*/  FADD R78, R120, R77 ;  /* 0x0000004d784e7221 */ /* 0x000fe20000000000 */
[----:B------:R-:W-:Y:S01]  /*3870*/  FMUL R128, R172, 1.4426950216293334961 ;  /* 0x3fb8aa3bac807820 */ /* 0x000fe20000400000 */
[----:B------:R-:W-:Y:S01]  /*3880*/  FADD R170, R170, -R97 ;  /* 0x80000061aaaa7221 */ /* 0x000fe20000000000 */
[----:B------:R-:W-:Y:S01]  /*3890*/  HMMA.16816.F32.BF16 R84, R64, R88, R68 ;  /* 0x000000584054723c */ /* 0x000fe20000041844 */
[----:B------:R-:W1:Y:S02]  /*38a0*/  LDSM.16.M88.4 R68, [R7+UR5+0x80] ;  /* 0x000080050744783b */ /* 0x000e640008000200 */
[----:B------:R-:W4:Y:S01]  /*38b0*/  MUFU.EX2 R114, R114 ;  /* 0x0000007200727308 */ /* 0x000f220000000800 */
[----:B0-----:R-:W-:Y:S01]  /*38c0*/  FADD R79, R176, R79 ;  /* 0x0000004fb04f7221 */ /* 0x001fe20000000000 */
[----:B------:R-:W-:-:S06]  /*38d0*/  FADD R89, R125, R78 ;  /* 0x0000004e7d597221 */ /* 0x000fcc0000000000 */
[----:B------:R-:W0:Y:S01]  /*38e0*/  MUFU.EX2 R123, R212 ;  /* 0x000000d4007b7308 */ /* 0x000e220000000800 */
[----:B------:R-:W-:Y:S01]  /*38f0*/  FMUL R121, R170, 1.4426950216293334961 ;  /* 0x3fb8aa3baa797820 */ /* 0x000fe20000400000 */
[----:B------:R-:W-:Y:S01]  /*3900*/  FADD R167, R167, -R97 ;  /* 0x80000061a7a77221 */ /* 0x000fe20000000000 */
[----:B------:R-:W-:Y:S05]  /*3910*/  HMMA.16816.F32.BF16 R92, R64, R80, R92 ;  /* 0x00000050405c723c */ /* 0x000fea000004185c */
[----:B------:R-:W0:Y:S01]  /*3920*/  MUFU.EX2 R132, R132 ;  /* 0x0000008400847308 */ /* 0x000e220000000800 */
[----:B------:R-:W-:Y:S01]  /*3930*/  F2FP.BF16.F32.PACK_AB R73, R117, R108 ;  /* 0x0000006c7549723e */ /* 0x000fe200000010ff */
[----:B--2---:R-:W-:Y:S01]  /*3940*/  FADD R78, R116, R79 ;  /* 0x0000004f744e7221 */ /* 0x004fe20000000000 */
[----:B-----5:R-:W-:Y:S01]  /*3950*/  FADD R80, R122, R89 ;  /* 0x000000597a507221 */ /* 0x020fe20000000000 */
[----:B------:R-:W-:Y:S01]  /*3960*/  FMUL R108, R167, 1.4426950216293334961 ;  /* 0x3fb8aa3ba76c7820 */ /* 0x000fe20000400000 */
[----:B------:R-:W-:Y:S01]  /*3970*/  FADD R139, R139, -R97 ;  /* 0x800000618b8b7221 */ /* 0x000fe20000000000 */
[----:B------:R-:W2:Y:S02]  /*3980*/  LDSM.16.M88.4 R64, [R7+UR5+0x880] ;  /* 0x000880050740783b */ /* 0x000ea40008000200 */
[----:B------:R-:W5:Y:S01]  /*3990*/  MUFU.EX2 R104, R104 ;  /* 0x0000006800687308 */ /* 0x000f620000000800 */
[----:B------:R-:W-:Y:S01]  /*39a0*/  FADD R81, R119, R78 ;  /* 0x0000004e77517221 */ /* 0x000fe20000000000 */
[----:B---3--:R-:W-:-:S06]  /*39b0*/  FADD R80, R133, R80 ;  /* 0x0000005085507221 */ /* 0x008fcc0000000000 */
[----:B------:R-:W3:Y:S01]  /*39c0*/  MUFU.EX2 R128, R128 ;  /* 0x0000008000807308 */ /* 0x000ee20000000800 */
[----:B------:R-:W-:Y:S01]  /*39d0*/  FADD R134, R134, -R97 ;  /* 0x8000006186867221 */ /* 0x000fe20000000000 */
[----:B------:R-:W-:Y:S01]  /*39e0*/  F2FP.BF16.F32.PACK_AB R72, R171, R130 ;  /* 0x00000082ab48723e */ /* 0x000fe200000010ff */
[----:B------:R-:W-:Y:S01]  /*39f0*/  FMUL R139, R139, 1.4426950216293334961 ;  /* 0x3fb8aa3b8b8b7820 */ /* 0x000fe20000400000 */
[----:B------:R-:W-:-:S04]  /*3a00*/  F2FP.BF16.F32.PACK_AB R74, R138, R131 ;  /* 0x000000838a4a723e */ /* 0x000fc800000010ff */
[----:B------:R-:W1:Y:S01]  /*3a10*/  MUFU.EX2 R121, R121 ;  /* 0x0000007900797308 */ /* 0x000e620000000800 */
[----:B------:R-:W-:Y:S01]  /*3a20*/  F2FP.BF16.F32.PACK_AB R75, R124, R113 ;  /* 0x000000717c4b723e */ /* 0x000fe200000010ff */
[----:B----4-:R-:W-:Y:S01]  /*3a30*/  FADD R88, R114, R81 ;  /* 0x0000005172587221 */ /* 0x010fe20000000000 */
[----:B0-----:R-:W-:Y:S01]  /*3a40*/  FADD R89, R123, R80 ;  /* 0x000000507b597221 */ /* 0x001fe20000000000 */
[----:B------:R-:W-:Y:S01]  /*3a50*/  FMUL R134, R134, 1.4426950216293334961 ;  /* 0x3fb8aa3b86867820 */ /* 0x000fe20000400000 */
[----:B------:R-:W-:-:S03]  /*3a60*/  FADD R127, R127, -R97 ;  /* 0x800000617f7f7221 */ /* 0x000fc60000000000 */
[----:B------:R-:W0:Y:S01]  /*3a70*/  MUFU.EX2 R100, R100 ;  /* 0x0000006400647308 */ /* 0x000e220000000800 */
[----:B------:R-:W-:Y:S01]  /*3a80*/  FADD R81, R115, R88 ;  /* 0x0000005873517221 */ /* 0x000fe20000000000 */
[----:B------:R-:W-:-:S06]  /*3a90*/  FADD R89, R132, R89 ;  /* 0x0000005984597221 */ /* 0x000fcc0000000000 */
[----:B------:R-:W4:Y:S01]  /*3aa0*/  MUFU.EX2 R108, R108 ;  /* 0x0000006c006c7308 */ /* 0x000f220000000800 */
[----:B------:R-:W-:Y:S01]  /*3ab0*/  FMUL R127, R127, 1.4426950216293334961 ;  /* 0x3fb8aa3b7f7f7820 */ /* 0x000fe20000400000 */
[----:B------:R-:W-:Y:S01]  /*3ac0*/  FADD R126, R126, -R97 ;  /* 0x800000617e7e7221 */ /* 0x000fe20000000000 */
[----:B------:R-:W-:Y:S05]  /*3ad0*/  HMMA.16816.F32.BF16 R84, R72, R90, R84 ;  /* 0x0000005a4854723c */ /* 0x000fea0000041854 */
[----:B------:R-:W0:Y:S01]  /*3ae0*/  MUFU.EX2 R105, R105 ;  /* 0x0000006900697308 */ /* 0x000e220000000800 */
[----:B-----5:R-:W-:Y:S01]  /*3af0*/  FADD R80, R104, R81 ;  /* 0x0000005168507221 */ /* 0x020fe20000000000 */
[----:B---3--:R-:W-:-:S06]  /*3b00*/  FADD R88, R128, R89 ;  /* 0x0000005980587221 */ /* 0x008fcc0000000000 */
[----:B------:R-:W3:Y:S01]  /*3b10*/  MUFU.EX2 R113, R139 ;  /* 0x0000008b00717308 */ /* 0x000ee20000000800 */
[----:B------:R-:W-:Y:S01]  /*3b20*/  FMUL R126, R126, 1.4426950216293334961 ;  /* 0x3fb8aa3b7e7e7820 */ /* 0x000fe20000400000 */
[----:B------:R-:W-:Y:S01]  /*3b30*/  FADD R118, R118, -R97 ;  /* 0x8000006176767221 */ /* 0x000fe20000000000 */
[----:B------:R-:W-:-:S05]  /*3b40*/  FADD R81, R109, R80 ;  /* 0x000000506d517221 */ /* 0x000fca0000000000 */
[----:B------:R-:W5:Y:S01]  /*3b50*/  MUFU.EX2 R102, R102 ;  /* 0x0000006600667308 */ /* 0x000f620000000800 */
[----:B-1----:R-:W-:Y:S01]  /*3b60*/  FADD R91, R121, R88 ;  /* 0x00000058795b7221 */ /* 0x002fe20000000000 */
[----:B------:R-:W-:-:S06]  /*3b70*/  FADD R110, R110, -R97 ;  /* 0x800000616e6e7221 */ /* 0x000fcc0000000000 */
[----:B------:R-:W1:Y:S01]  /*3b80*/  MUFU.EX2 R134, R134 ;  /* 0x0000008600867308 */ /* 0x000e620000000800 */
[----:B------:R-:W-:Y:S01]  /*3b90*/  FMUL R118, R118, 1.4426950216293334961 ;  /* 0x3fb8aa3b76767820 */ /* 0x000fe20000400000 */
[----:B------:R-:W-:Y:S01]  /*3ba0*/  HMMA.16816.F32.BF16 R92, R72, R82, R92 ;  /* 0x00000052485c723c */ /* 0x000fe2000004185c */
[----:B0-----:R-:W-:-:S05]  /*3bb0*/  FADD R72, R100, R81 ;  /* 0x0000005164487221 */ /* 0x001fca0000000000 */
[----:B------:R-:W0:Y:S01]  /*3bc0*/  MUFU.EX2 R107, R107 ;  /* 0x0000006b006b7308 */ /* 0x000e220000000800 */
[----:B----4-:R-:W-:Y:S01]  /*3bd0*/  FADD R74, R108, R91 ;  /* 0x0000005b6c4a7221 */ /* 0x010fe20000000000 */
[----:B------:R-:W-:-:S06]  /*3be0*/  FMUL R110, R110, 1.4426950216293334961 ;  /* 0x3fb8aa3b6e6e7820 */ /* 0x000fcc0000400000 */
[----:B------:R-:W4:Y:S01]  /*3bf0*/  MUFU.EX2 R127, R127 ;  /* 0x0000007f007f7308 */ /* 0x000f220000000800 */
[----:B------:R-:W-:Y:S01]  /*3c00*/  F2FP.BF16.F32.PACK_AB R76, R176, R135 ;  /* 0x00000087b04c723e */ /* 0x000fe200000010ff */
[----:B------:R-:W-:Y:S01]  /*3c10*/  FADD R106, R106, -R97 ;  /* 0x800000616a6a7221 */ /* 0x000fe20000000000 */
[----:B------:R-:W-:-:S05]  /*3c20*/  F2FP.BF16.F32.PACK_AB R77, R125, R120 ;  /* 0x000000787d4d723e */ /* 0x000fca00000010ff */
[----:B------:R-:W0:Y:S01]  /*3c30*/  MUFU.EX2 R96, R96 ;  /* 0x0000006000607308 */ /* 0x000e220000000800 */
[----:B------:R-:W-:Y:S01]  /*3c40*/  F2FP.BF16.F32.PACK_AB R78, R119, R116 ;  /* 0x00000074774e723e */ /* 0x000fe200000010ff */
[----:B------:R-:W-:Y:S01]  /*3c50*/  FADD R73, R105, R72 ;  /* 0x0000004869497221 */ /* 0x000fe20000000000 */
[----:B------:R-:W-:-:S05]  /*3c60*/  F2FP.BF16.F32.PACK_AB R79, R133, R122 ;  /* 0x0000007a854f723e */ /* 0x000fca00000010ff */
[----:B------:R-:W0:Y:S01]  /*3c70*/  MUFU.EX2 R126, R126 ;  /* 0x0000007e007e7308 */ /* 0x000e220000000800 */
[----:B---3--:R-:W-:Y:S01]  /*3c80*/  FADD R75, R113, R74 ;  /* 0x0000004a714b7221 */ /* 0x008fe20000000000 */
[----:B------:R-:W-:Y:S01]  /*3c90*/  FMUL R106, R106, 1.4426950216293334961 ;  /* 0x3fb8aa3b6a6a7820 */ /* 0x000fe20000400000 */
[----:B-----5:R-:W-:-:S05]  /*3ca0*/  FADD R74, R102, R73 ;  /* 0x00000049664a7221 */ /* 0x020fca0000000000 */
[----:B------:R-:W3:Y:S01]  /*3cb0*/  MUFU.EX2 R101, R101 ;  /* 0x0000006500657308 */ /* 0x000ee20000000800 */
[----:B-1----:R-:W-:-:S07]  /*3cc0*/  FADD R80, R134, R75 ;  /* 0x0000004b86507221 */ /* 0x002fce0000000000 */
[----:B------:R-:W1:Y:S01]  /*3cd0*/  MUFU.EX2 R89, R118 ;  /* 0x0000007600597308 */ /* 0x000e620000000800 */
[----:B------:R-:W-:Y:S01]  /*3ce0*/  HMMA.16816.F32.BF16 R84, R76, R68, R84 ;  /* 0x000000444c54723c */ /* 0x000fe20000041854 */
[----:B0-----:R-:W-:Y:S01]  /*3cf0*/  FADD R75, R107, R74 ;  /* 0x0000004a6b4b7221 */ /* 0x001fe20000000000 */
[----:B----4-:R-:W-:Y:S02]  /*3d00*/  FADD R91, R127, R80 ;  /* 0x000000507f5b7221 */ /* 0x010fe40000000000 */
[----:B------:R-:W0:Y:S03]  /*3d10*/  LDSM.16.M88.4 R80, [R23+UR5+0x80] ;  /* 0x000080051750783b */ /* 0x000e260008000200 */
[----:B------:R-:W4:Y:S08]  /*3d20*/  MUFU.EX2 R98, R98 ;  /* 0x0000006200627308 */ /* 0x000f300000000800 */
[----:B------:R-:W5:Y:S01]  /*3d30*/  MUFU.EX2 R110, R110 ;  /* 0x0000006e006e7308 */ /* 0x000f620000000800 */
[----:B------:R-:W-:Y:S01]  /*3d40*/  FADD R68, R96, R75 ;  /* 0x0000004b60447221 */ /* 0x000fe20000000000 */
[----:B------:R-:W-:-:S06]  /*3d50*/  FADD R74, R126, R91 ;  /* 0x0000005b7e4a7221 */ /* 0x000fcc0000000000 */
[----:B------:R-:W0:Y:S08]  /*3d60*/  MUFU.EX2 R103, R103 ;  /* 0x0000006700677308 */ /* 0x000e300000000800 */
[----:B------:R-:W0:Y:S01]  /*3d70*/  MUFU.EX2 R69, R106 ;  /* 0x0000006a00457308 */ /* 0x000e220000000800 */
[----:B--2---:R-:W-:Y:S01]  /*3d80*/  HMMA.16816.F32.BF16 R92, R76, R64, R92 ;  /* 0x000000404c5c723c */ /* 0x004fe2000004185c */
[----:B---3--:R-:W-:Y:S01]  /*3d90*/  FADD R65, R101, R68 ;  /* 0x0000004465417221 */ /* 0x008fe20000000000 */
[----:B-1----:R-:W-:Y:S01]  /*3da0*/  FADD R91, R89, R74 ;  /* 0x0000004a595b7221 */ /* 0x002fe20000000000 */
[----:B------:R-:W-:Y:S01]  /*3db0*/  LDSM.16.M88.4 R76, [R23+UR5+0x880] ;  /* 0x00088005174c783b */ /* 0x000fe20008000200 */
[----:B------:R-:W-:Y:S01]  /*3dc0*/  F2FP.BF16.F32.PACK_AB R72, R115, R114 ;  /* 0x000000727348723e */ /* 0x000fe200000010ff */
[----:B----4-:R-:W-:Y:S01]  /*3dd0*/  FADD R64, R98, R65 ;  /* 0x0000004162407221 */ /* 0x010fe20000000000 */
[----:B-----5:R-:W-:Y:S01]  /*3de0*/  FADD R88, R110, R91 ;  /* 0x0000005b6e587221 */ /* 0x020fe20000000000 */
[----:B------:R-:W-:-:S02]  /*3df0*/  F2FP.BF16.F32.PACK_AB R73, R132, R123 ;  /* 0x0000007b8449723e */ /* 0x000fc400000010ff */
[----:B------:R-:W-:Y:S02]  /*3e00*/  F2FP.BF16.F32.PACK_AB R74, R109, R104 ;  /* 0x000000686d4a723e */ /* 0x000fe400000010ff */
[----:B------:R-:W-:Y:S01]  /*3e10*/  F2FP.BF16.F32.PACK_AB R75, R121, R128 ;  /* 0x00000080794b723e */ /* 0x000fe200000010ff */
[----:B0-----:R-:W-:Y:S01]  /*3e20*/  FADD R68, R103, R64 ;  /* 0x0000004067447221 */ /* 0x001fe20000000000 */
[----:B------:R-:W-:-:S05]  /*3e30*/  FADD R88, R69, R88 ;  /* 0x0000005845587221 */ /* 0x000fca0000000000 */
[C---:B------:R-:W-:Y:S01]  /*3e40*/  HMMA.16816.F32.BF16 R84, R72.reuse, R70, R84 ;  /* 0x000000464854723c */ /* 0x040fe20000041854 */
[----:B------:R-:W0:Y:S04]  /*3e50*/  SHFL.BFLY PT, R71, R68, 0x2, 0x1f ;  /* 0x0c401f0044477f89 */ /* 0x000e2800000e0000 */
[----:B------:R-:W1:Y:S03]  /*3e60*/  SHFL.BFLY PT, R91, R88, 0x2, 0x1f ;  /* 0x0c401f00585b7f89 */ /* 0x000e6600000e0000 */
[----:B------:R-:W-:Y:S01]  /*3e70*/  HMMA.16816.F32.BF16 R92, R72, R66, R92 ;  /* 0x00000042485c723c */ /* 0x000fe2000004185c */
[----:B------:R-:W-:Y:S02]  /*3e80*/  F2FP.BF16.F32.PACK_AB R64, R105, R100 ;  /* 0x000000646940723e */ /* 0x000fe400000010ff */
[----:B------:R-:W-:-:S02]  /*3e90*/  F2FP.BF16.F32.PACK_AB R65, R113, R108 ;  /* 0x0000006c7141723e */ /* 0x000fc400000010ff */
[----:B------:R-:W-:Y:S02]  /*3ea0*/  F2FP.BF16.F32.PACK_AB R66, R107, R102 ;  /* 0x000000666b42723e */ /* 0x000fe400000010ff */
[----:B------:R-:W-:-:S07]  /*3eb0*/  F2FP.BF16.F32.PACK_AB R67, R127, R134 ;  /* 0x000000867f43723e */ /* 0x000fce00000010ff */
[----:B------:R-:W-:Y:S01]  /*3ec0*/  HMMA.16816.F32.BF16 R84, R64, R80, R84 ;  /* 0x000000504054723c */ /* 0x000fe20000041854 */
[----:B0-----:R-:W-:Y:S01]  /*3ed0*/  FADD R80, R68, R71 ;  /* 0x0000004744507221 */ /* 0x001fe20000000000 */
[----:B-1----:R-:W-:-:S06]  /*3ee0*/  FADD R91, R88, R91 ;  /* 0x0000005b585b7221 */ /* 0x002fcc0000000000 */
[----:B------:R-:W-:Y:S01]  /*3ef0*/  HMMA.16816.F32.BF16 R64, R64, R76, R92 ;  /* 0x0000004c4040723c */ /* 0x000fe2000004185c */
[----:B------:R-:W-:Y:S04]  /*3f00*/  SHFL.BFLY PT, R77, R80, 0x1, 0x1f ;  /* 0x0c201f00504d7f89 */ /* 0x000fe800000e0000 */
[----:B------:R-:W0:Y:S01]  /*3f10*/  SHFL.BFLY PT, R76, R91, 0x1, 0x1f ;  /* 0x0c201f005b4c7f89 */ /* 0x000e2200000e0000 */
[----:B------:R-:W-:Y:S01]  /*3f20*/  UIADD3 UR4, UPT, UPT, UR4, 0x80, URZ ;  /* 0x0000008004047890 */ /* 0x000fe2000fffe0ff */
[----:B------:R-:W-:Y:S02]  /*3f30*/  F2FP.BF16.F32.PACK_AB R72, R101, R96 ;  /* 0x000000606548723e */ /* 0x000fe400000010ff */
[----:B------:R-:W-:-:S03]  /*3f40*/  F2FP.BF16.F32.PACK_AB R73, R89, R126 ;  /* 0x0000007e5949723e */ /* 0x000fc600000010ff */
[----:B------:R-:W-:Y:S02]  /*3f50*/  ISETP.LE.AND P0, PT, R3, UR4, PT ;  /* 0x0000000403007c0c */ /* 0x000fe4000bf03270 */
[----:B------:R-:W-:Y:S02]  /*3f60*/  F2FP.BF16.F32.PACK_AB R74, R103, R98 ;  /* 0x00000062674a723e */ /* 0x000fe400000010ff */
[----:B------:R-:W-:Y:S01]  /*3f70*/  F2FP.BF16.F32.PACK_AB R75, R69, R110 ;  /* 0x0000006e454b723e */ /* 0x000fe200000010ff */
[----:B------:R-:W-:Y:S01]  /*3f80*/  IMAD R8, R11, 0x80, R8 ;  /* 0x000000800b087824 */ /* 0x000fe200078e0208 */
[----:B------:R-:W-:-:S05]  /*3f90*/  LEA R14, R9, R14, 0x7 ;  /* 0x0000000e090e7211 */ /* 0x000fca00078e38ff */
[----:B------:R-:W-:Y:S01]  /*3fa0*/  HMMA.16816.F32.BF16 R68, R72, R82, R84 ;  /* 0x000000524844723c */ /* 0x000fe20000041854 */
[----:B------:R-:W-:Y:S02]  /*3fb0*/  IMAD.MOV.U32 R168, RZ, RZ, R25 ;  /* 0x000000ffffa87224 */ /* 0x000fe400078e0019 */
[----:B0-----:R-:W-:-:S05]  /*3fc0*/  FADD R76, R91, R76 ;  /* 0x0000004c5b4c7221 */ /* 0x001fca0000000000 */
[----:B------:R-:W-:Y:S01]  /*3fd0*/  HMMA.16816.F32.BF16 R64, R72, R78, R64 ;  /* 0x0000004e4840723c */ /* 0x000fe20000041840 */
[----:B------:R-:W-:Y:S01]  /*3fe0*/  FADD R72, R80, R77 ;  /* 0x0000004d50487221 */ /* 0x000fe20000000000 */
[----:B------:R-:W-:Y:S01]  /*3ff0*/  FFMA R24, R111, R24, R76 ;  /* 0x000000186f187223 */ /* 0x000fe2000000004c */
[----:B------:R-:W-:Y:S02]  /*4000*/  IMAD.MOV.U32 R166, RZ, RZ, R97 ;  /* 0x000000ffffa67224 */ /* 0x000fe400078e0061 */
[----:B------:R-:W-:Y:S01]  /*4010*/  FFMA R10, R99, R10, R72 ;  /* 0x0000000a630a7223 */ /* 0x000fe20000000048 */
[----:B------:R-:W-:-:S14]  /*4020*/  @!P0 BRA `(.L_x_1) ;  /* 0xffffffcc00988947 */ /* 0x000fdc000383ffff */
.L_x_0:
[----:B------:R-:W0:Y:S01]  /*4030*/  S2R R22, SR_TID.X ;  /* 0x0000000000167919 */ /* 0x000e220000002100 */
[----:B------:R-:W1:Y:S01]  /*4040*/  S2UR UR5, SR_CgaCtaId ;  /* 0x00000000000579c3 */ /* 0x000e620000008800 */
[C---:B------:R-:W-:Y:S01]  /*4050*/  FSETP.GT.AND P0, PT, |R24|.reuse, 8.50705917302346158658e+37, PT ;  /* 0x7e8000001800780b */ /* 0x040fe20003f04200 */
[----:B------:R-:W-:Y:S01]  /*4060*/  IMAD.MOV.U32 R15, RZ, RZ, R10 ;  /* 0x000000ffff0f7224 */ /* 0x000fe200078e000a */
[C---:B------:R-:W-:Y:S01]  /*4070*/  FSETP.GEU.AND P3, PT, |R24|.reuse, 1.175494350822287508e-38, PT ;  /* 0x008000001800780b */ /* 0x040fe20003f6e200 */
[C---:B------:R-:W-:Y:S01]  /*4080*/  FMUL R3, R24.reuse, 8388608 ;  /* 0x4b00000018037820 */ /* 0x040fe20000400000 */
[----:B------:R-:W-:Y:S01]  /*4090*/  FSETP.GEU.AND P2, PT, R24, 1.175494350822287508e-38, PT ;  /* 0x008000001800780b */ /* 0x000fe20003f4e000 */
[C---:B------:R-:W-:Y:S01]  /*40a0*/  FMUL R2, R15.reuse, 8388608 ;  /* 0x4b0000000f027820 */ /* 0x040fe20000400000 */
[----:B------:R-:W-:Y:S01]  /*40b0*/  UMOV UR4, 0x400 ;  /* 0x0000040000047882 */ /* 0x000fe20000000000 */
[----:B------:R-:W-:Y:S01]  /*40c0*/  FSETP.GEU.AND P1, PT, R15, 1.175494350822287508e-38, PT ;  /* 0x008000000f00780b */ /* 0x000fe20003f2e000 */
[----:B------:R-:W-:Y:S01]  /*40d0*/  BAR.SYNC.DEFER_BLOCKING 0x0 ;  /* 0x0000000000007b1d */ /* 0x000fe20000010000 */
[----:B------:R-:W-:-:S02]  /*40e0*/  FSEL R23, R3, R24, !P2 ;  /* 0x0000001803177208 */ /* 0x000fc40005000000 */
[----:B------:R-:W-:Y:S02]  /*40f0*/  FSEL R20, R2, R15, !P1 ;  /* 0x0000000f02147208 */ /* 0x000fe40004800000 */
[----:B------:R-:W-:Y:S01]  /*4100*/  @P0 FMUL R24, R24, 0.25 ;  /* 0x3e80000018180820 */ /* 0x000fe20000400000 */
[----:B------:R-:W-:Y:S01]  /*4110*/  FSEL R2, RZ, -23, P1 ;  /* 0xc1b80000ff027808 */ /* 0x000fe20000800000 */
[----:B------:R-:W-:Y:S01]  /*4120*/  @P0 FMUL R67, R67, 0.25 ;  /* 0x3e80000043430820 */ /* 0x000fe20000400000 */
[----:B------:R-:W-:Y:S01]  /*4130*/  FSETP.GT.AND P1, PT, |R15|, 8.50705917302346158658e+37, PT ;  /* 0x7e8000000f00780b */ /* 0x000fe20003f24200 */
[----:B------:R-:W-:Y:S01]  /*4140*/  @!P3 FMUL R24, R24, 16777216 ;  /* 0x4b8000001818b820 */ /* 0x000fe20000400000 */
[----:B------:R-:W-:Y:S01]  /*4150*/  @P0 FMUL R66, R66, 0.25 ;  /* 0x3e80000042420820 */ /* 0x000fe20000400000 */
[----:B------:R-:W-:Y:S01]  /*4160*/  @P0 FMUL R71, R71, 0.25 ;  /* 0x3e80000047470820 */ /* 0x000fe20000400000 */
[----:B------:R-:W-:Y:S01]  /*4170*/  @P0 FMUL R70, R70, 0.25 ;  /* 0x3e80000046460820 */ /* 0x000fe20000400000 */
[----:B------:R2:W3:Y:S01]  /*4180*/  MUFU.RCP R8, R24 ;  /* 0x0000001800087308 */ /* 0x0004e20000001000 */
[----:B------:R-:W-:Y:S01]  /*4190*/  @!P3 FMUL R67, R67, 16777216 ;  /* 0x4b8000004343b820 */ /* 0x000fe20000400000 */
[----:B-1----:R-:W-:Y:S01]  /*41a0*/  ULEA UR7, UR5, UR4, 0x18 ;  /* 0x0000000405077291 */ /* 0x002fe2000f8ec0ff */
[----:B------:R-:W-:Y:S01]  /*41b0*/  @!P3 FMUL R66, R66, 16777216 ;  /* 0x4b8000004242b820 */ /* 0x000fe20000400000 */
[----:B------:R-:W-:Y:S01]  /*41c0*/  @!P3 FMUL R71, R71, 16777216 ;  /* 0x4b8000004747b820 */ /* 0x000fe20000400000 */
[----:B------:R-:W-:Y:S01]  /*41d0*/  @!P3 FMUL R70, R70, 16777216 ;  /* 0x4b8000004646b820 */ /* 0x000fe20000400000 */
[----:B------:R-:W1:Y:S01]  /*41e0*/  LDCU.64 UR4, c[0x0][0x3e0] ;  /* 0x00007c00ff0477ac */ /* 0x000e620008000a00 */
[----:B------:R-:W-:Y:S01]  /*41f0*/  ISETP.GE.U32.AND P3, PT, R20, 0x7f800000, PT ;  /* 0x7f8000001400780c */ /* 0x000fe20003f66070 */
[----:B------:R-:W-:Y:S01]  /*4200*/  @P1 FMUL R65, R65, 0.25 ;  /* 0x3e80000041411820 */ /* 0x000fe20000400000 */
[----:B0-----:R-:W-:Y:S01]  /*4210*/  SHF.R.S32.HI R5, RZ, 0x4, R22 ;  /* 0x00000004ff057819 */ /* 0x001fe20000011416 */
[C---:B------:R-:W-:Y:S01]  /*4220*/  IMAD.SHL.U32 R9, R22.reuse, 0x40, RZ ;  /* 0x0000004016097824 */ /* 0x040fe200078e00ff */
[C---:B------:R-:W-:Y:S01]  /*4230*/  LOP3.LUT R4, R22.reuse, 0x8, RZ, 0xc0, !PT ;  /* 0x0000000816047812 */ /* 0x040fe200078ec0ff */
[----:B--2---:R-:W-:Y:S01]  /*4240*/  IMAD.SHL.U32 R24, R22, 0x8, RZ ;  /* 0x0000000816187824 */ /* 0x004fe200078e00ff */
[----:B------:R-:W-:Y:S01]  /*4250*/  SGXT R3, R5, 0x1 ;  /* 0x000000010503781a */ /* 0x000fe20000000200 */
[----:B------:R-:W-:Y:S01]  /*4260*/  VIADD R5, R23, 0xc0cafb0d ;  /* 0xc0cafb0d17057836 */ /* 0x000fe20000000000 */
[----:B------:R-:W-:Y:S01]  /*4270*/  LEA.HI R12, R4, UR7, RZ, 0x1f ;  /* 0x00000007040c7c11 */ /* 0x000fe2000f8ff8ff */
[----:B------:R-:W-:Y:S01]  /*4280*/  @P1 FMUL R64, R64, 0.25 ;  /* 0x3e80000040401820 */ /* 0x000fe20000400000 */
[----:B------:R-:W-:Y:S01]  /*4290*/  LOP3.LUT R16, R22, 0x20, RZ, 0xc0, !PT ;  /* 0x0000002016107812 */ /* 0x000fe200078ec0ff */
[C---:B---3--:R-:W-:Y:S01]  /*42a0*/  FMUL R14, R8.reuse, R71 ;  /* 0x00000047080e7220 */ /* 0x048fe20000400000 */
[----:B------:R-:W-:Y:S01]  /*42b0*/  FSEL R4, RZ, -23, P2 ;  /* 0xc1b80000ff047808 */ /* 0x000fe20001000000 */
[----:B------:R-:W-:Y:S01]  /*42c0*/  FMUL R13, R8, R70 ;  /* 0x00000046080d7220 */ /* 0x000fe20000400000 */
[C---:B------:R-:W-:Y:S01]  /*42d0*/  FSETP.GEU.AND P2, PT, |R15|.reuse, 1.175494350822287508e-38, PT ;  /* 0x008000000f00780b */ /* 0x040fe20003f4e200 */
[----:B------:R-:W-:Y:S01]  /*42e0*/  @P1 FMUL R15, R15, 0.25 ;  /* 0x3e8000000f0f1820 */ /* 0x000fe20000400000 */
[----:B------:R-:W-:Y:S01]  /*42f0*/  LOP3.LUT R11, R3, 0x204, RZ, 0xc0, !PT ;  /* 0x00000204030b7812 */ /* 0x000fe200078ec0ff */
[----:B------:R-:W-:Y:S01]  /*4300*/  VIADD R3, R20, 0xc0cafb0d ;  /* 0xc0cafb0d14037836 */ /* 0x000fe20000000000 */
[----:B------:R-:W-:Y:S01]  /*4310*/  ISETP.NE.U32.AND P4, PT, R16, RZ, PT ;  /* 0x000000ff1000720c */ /* 0x000fe20003f85070 */
[----:B------:R-:W-:Y:S01]  /*4320*/  @P1 FMUL R68, R68, 0.25 ;  /* 0x3e80000044441820 */ /* 0x000fe20000400000 */
[----:B------:R-:W-:Y:S01]  /*4330*/  SHF.L.U32 R26, R22, 0x1, RZ ;  /* 0x00000001161a7819 */ /* 0x000fe200000006ff */
[----:B------:R-:W-:Y:S01]  /*4340*/  @P1 FMUL R69, R69, 0.25 ;  /* 0x3e80000045451820 */ /* 0x000fe20000400000 */
[----:B------:R-:W-:Y:S01]  /*4350*/  SEL R7, RZ, 0x204, !P4 ;  /* 0x00000204ff077807 */ /* 0x000fe20006000000 */
[----:B------:R-:W-:Y:S01]  /*4360*/  IMAD R16, R16, 0x4, R11 ;  /* 0x0000000410107824 */ /* 0x000fe200078e020b */
[----:B------:R-:W-:Y:S01]  /*4370*/  LOP3.LUT R3, R3, 0xff800000, RZ, 0xc0, !PT ;  /* 0xff80000003037812 */ /* 0x000fe200078ec0ff */
[----:B-1----:R-:W-:Y:S01]  /*4380*/  UIMAD UR4, UR6, UR4, URZ ;  /* 0x00000004060472a4 */ /* 0x002fe2000f8e02ff */
[----:B------:R-:W-:Y:S01]  /*4390*/  LOP3.LUT R6, R5, 0xff800000, RZ, 0xc0, !PT ;  /* 0xff80000005067812 */ /* 0x000fe200078ec0ff */
[----:B------:R-:W-:Y:S01]  /*43a0*/  @!P2 FMUL R15, R15, 16777216 ;  /* 0x4b8000000f0fa820 */ /* 0x000fe20000400000 */
[----:B------:R-:W-:Y:S01]  /*43b0*/  LOP3.LUT R10, R7, 0x3c, R26, 0x78, !PT ;  /* 0x0000003c070a7812 */ /* 0x000fe200078e781a */
[----:B------:R-:W-:Y:S01]  /*43c0*/  @!P2 FMUL R65, R65, 16777216 ;  /* 0x4b8000004141a820 */ /* 0x000fe20000400000 */
[----:B------:R-:W-:Y:S01]  /*43d0*/  I2FP.F32.S32 R5, R3 ;  /* 0x0000000300057245 */ /* 0x000fe20000201400 */
[----:B------:R-:W-:Y:S01]  /*43e0*/  @!P2 FMUL R64, R64, 16777216 ;  /* 0x4b8000004040a820 */ /* 0x000fe20000400000 */
[----:B------:R-:W-:Y:S01]  /*43f0*/  LOP3.LUT R17, R10, 0x40, R9, 0xf8, !PT ;  /* 0x000000400a117812 */ /* 0x000fe200078ef809 */
[C---:B------:R-:W-:Y:S01]  /*4400*/  FMUL R9, R8.reuse, R67 ;  /* 0x0000004308097220 */ /* 0x040fe20000400000 */
[----:B------:R-:W-:Y:S01]  /*4410*/  FMUL R10, R8, R66 ;  /* 0x00000042080a7220 */ /* 0x000fe20000400000 */
[----:B------:R-:W-:Y:S01]  /*4420*/  FFMA.FTZ R2, R5, 1.1920928955078125e-07, R2 ;  /* 0x3400000005027823 */ /* 0x000fe20000010002 */
[----:B------:R-:W-:Y:S01]  /*4430*/  SHF.R.S32.HI R5, RZ, 0x3, R22 ;  /* 0x00000003ff057819 */ /* 0x000fe20000011416 */
[----:B------:R-:W0:Y:S01]  /*4440*/  MUFU.RCP R8, R15 ;  /* 0x0000000f00087308 */ /* 0x000e220000001000 */
[----:B------:R-:W-:Y:S01]  /*4450*/  LOP3.LUT R21, R22, 0x10, RZ, 0xc0, !PT ;  /* 0x0000001016157812 */ /* 0x000fe200078ec0ff */
[----:B------:R-:W-:Y:S01]  /*4460*/  @!P2 FMUL R68, R68, 16777216 ;  /* 0x4b8000004444a820 */ /* 0x000fe20000400000 */
[----:B------:R-:W-:Y:S01]  /*4470*/  SGXT R5, R5, 0x1 ;  /* 0x000000010505781a */ /* 0x000fe20000000200 */
[----:B------:R-:W-:Y:S01]  /*4480*/  @!P2 FMUL R69, R69, 16777216 ;  /* 0x4b8000004545a820 */ /* 0x000fe20000400000 */
[----:B------:R-:W-:Y:S01]  /*4490*/  I2FP.F32.S32 R7, R6 ;  /* 0x0000000600077245 */ /* 0x000fe20000201400 */
[----:B------:R-:W-:Y:S01]  /*44a0*/  IMAD.IADD R6, R23, 0x1, -R6 ;  /* 0x0000000117067824 */ /* 0x000fe200078e0a06 */
[----:B------:R-:W-:Y:S01]  /*44b0*/  IADD3 R3, PT, PT, R20, -R3, RZ ;  /* 0x8000000314037210 */ /* 0x000fe20007ffe0ff */
[----:B------:R-:W-:Y:S01]  /*44c0*/  USHF.L.U32 UR8, UR4, 0x1, URZ ;  /* 0x0000000104087899 */ /* 0x000fe200080006ff */
[----:B------:R-:W-:Y:S01]  /*44d0*/  LOP3.LUT R5, R5, 0x140, RZ, 0xc0, !PT ;  /* 0x0000014005057812 */ /* 0x000fe200078ec0ff */
[----:B------:R-:W-:Y:S01]  /*44e0*/  FADD R6, R6, -1 ;  /* 0xbf80000006067421 */ /* 0x000fe20000000000 */
[----:B------:R-:W-:Y:S01]  /*44f0*/  LEA R21, R21, R12, 0x2 ;  /* 0x0000000c15157211 */ /* 0x000fe200078e10ff */
[----:B------:R-:W-:-:S02]  /*4500*/  IMAD.MOV.U32 R12, RZ, RZ, 0x3dc6b27f ;  /* 0x3dc6b27fff0c7424 */ /* 0x000fc400078e00ff */
[----:B------:R-:W-:Y:S01]  /*4510*/  FADD R3, R3, -1 ;  /* 0xbf80000003037421 */ /* 0x000fe20000000000 */
[----:B------:R-:W-:Y:S01]  /*4520*/  LOP3.LUT R11, R5, 0x38, R24, 0xf8, !PT ;  /* 0x00000038050b7812 */ /* 0x000fe200078ef818 */
[----:B------:R-:W-:Y:S01]  /*4530*/  FFMA.FTZ R7, R7, 1.1920928955078125e-07, R4 ;  /* 0x3400000007077823 */ /* 0x000fe20000010004 */
[-C--:B------:R-:W-:Y:S01]  /*4540*/  FFMA.FTZ R5, R6, R12.reuse, -0.16845393180847167969 ;  /* 0xbe2c7f3006057423 */ /* 0x080fe2000001000c */
[----:B------:R-:W-:Y:S01]  /*4550*/  FFMA.FTZ R4, R3, R12, -0.16845393180847167969 ;  /* 0xbe2c7f3003047423 */ /* 0x000fe2000001000c */
[----:B------:R-:W-:Y:S01]  /*4560*/  LOP3.LUT R19, R11, 0x40, R22, 0x78, !PT ;  /* 0x000000400b137812 */ /* 0x000fe200078e7816 */
[C---:B0-----:R-:W-:Y:S01]  /*4570*/  FMUL R11, R8.reuse, R65 ;  /* 0x00000041080b7220 */ /* 0x041fe20000400000 */
[C---:B------:R-:W-:Y:S01]  /*4580*/  FMUL R12, R8.reuse, R64 ;  /* 0x00000040080c7220 */ /* 0x040fe20000400000 */
[C---:B------:R-:W-:Y:S01]  /*4590*/  FMUL R15, R8.reuse, R68 ;  /* 0x00000044080f7220 */ /* 0x040fe20000400000 */
[----:B------:R-:W-:Y:S01]  /*45a0*/  FMUL R8, R8, R69 ;  /* 0x0000004508087220 */ /* 0x000fe20000400000 */
[----:B------:R-:W-:Y:S01]  /*45b0*/  FFMA.FTZ R5, R6, R5, 0.1716887056827545166 ;  /* 0x3e2fcf2a06057423 */ /* 0x000fe20000010005 */
[----:B------:R-:W-:Y:S01]  /*45c0*/  FFMA.FTZ R4, R3, R4, 0.1716887056827545166 ;  /* 0x3e2fcf2a03047423 */ /* 0x000fe20000010004 */
[----:B------:R-:W-:Y:S01]  /*45d0*/  F2FP.BF16.F32.PACK_AB R10, R10, R13 ;  /* 0x0000000d0a0a723e */ /* 0x000fe200000010ff */
[----:B------:R-:W-:-:S02]  /*45e0*/  IMAD.IADD R16, R16, 0x1, R19 ;  /* 0x0000000110107824 */ /* 0x000fc400078e0213 */
[----:B------:R-:W-:Y:S01]  /*45f0*/  FFMA.FTZ R5, R6, R5, -0.17900948226451873779 ;  /* 0xbe374e4306057423 */ /* 0x000fe20000010005 */
[----:B------:R-:W-:Y:S01]  /*4600*/  F2FP.BF16.F32.PACK_AB R12, R12, R15 ;  /* 0x0000000f0c0c723e */ /* 0x000fe200000010ff */
[----:B------:R-:W-:Y:S01]  /*4610*/  FFMA.FTZ R4, R3, R4, -0.17900948226451873779 ;  /* 0xbe374e4303047423 */ /* 0x000fe20000010004 */
[----:B------:R-:W-:Y:S01]  /*4620*/  F2FP.BF16.F32.PACK_AB R8, R11, R8 ;  /* 0x000000080b08723e */ /* 0x000fe200000010ff */
[C---:B------:R-:W-:Y:S01]  /*4630*/  FFMA.FTZ R5, R6.reuse, R5, 0.20512372255325317383 ;  /* 0x3e520bf406057423 */ /* 0x040fe20000010005 */
[----:B------:R-:W-:Y:S01]  /*4640*/  F2FP.BF16.F32.PACK_AB R9, R9, R14 ;  /* 0x0000000e0909723e */ /* 0x000fe200000010ff */
[----:B------:R-:W-:Y:S01]  /*4650*/  STS [R17+UR7], R12 ;  /* 0x0000000c11007988 */ /* 0x000fe20008000807 */
[----:B------:R-:W-:Y:S01]  /*4660*/  LOP3.LUT R11, R17, 0x40, RZ, 0x3c, !PT ;  /* 0x00000040110b7812 */ /* 0x000fe200078e3cff */
[C---:B------:R-:W-:Y:S01]  /*4670*/  FFMA.FTZ R4, R3.reuse, R4, 0.20512372255325317383 ;  /* 0x3e520bf403047423 */ /* 0x040fe20000010004 */
[C---:B------:R-:W-:Y:S01]  /*4680*/  FFMA.FTZ R5, R6.reuse, R5, -0.24046532809734344482 ;  /* 0xbe763c8b06057423 */ /* 0x040fe20000010005 */
[----:B------:R0:W-:Y:S01]  /*4690*/  STS [R17+UR7+0x80], R8 ;  /* 0x0000800811007988 */ /* 0x0001e20008000807 */
[----:B------:R-:W1:Y:S01]  /*46a0*/  LDC R14, c[0x0][0x3e8] ;  /* 0x0000fa00ff0e7b82 */ /* 0x000e620000000800 */
[----:B------:R-:W-:Y:S01]  /*46b0*/  FFMA.FTZ R4, R3, R4, -0.24046532809734344482 ;  /* 0xbe763c8b03047423 */ /* 0x000fe20000010004 */
[C---:B------:R-:W-:Y:S01]  /*46c0*/  FFMA.FTZ R5, R6.reuse, R5, 0.28857114911079406738 ;  /* 0x3e93bf9906057423 */ /* 0x040fe20000010005 */
[----:B------:R-:W-:Y:S01]  /*46d0*/  STS [R11+UR7+0x100], R10 ;  /* 0x0001000a0b007988 */ /* 0x000fe20008000807 */
[----:B------:R-:W-:Y:S01]  /*46e0*/  ISETP.GE.U32.AND P2, PT, R23, 0x7f800000, PT ;  /* 0x7f8000001700780c */ /* 0x000fe20003f46070 */
[C---:B------:R-:W-:Y:S01]  /*46f0*/  FFMA.FTZ R4, R3.reuse, R4, 0.28857114911079406738 ;  /* 0x3e93bf9903047423 */ /* 0x040fe20000010004 */
[C---:B------:R-:W-:Y:S01]  /*4700*/  FFMA.FTZ R5, R6.reuse, R5, -0.36067417263984680176 ;  /* 0xbeb8aa4906057423 */ /* 0x040fe20000010005 */
[----:B------:R2:W-:Y:S01]  /*4710*/  STS [R11+UR7+0x180], R9 ;  /* 0x000180090b007988 */ /* 0x0005e20008000807 */
[----:B------:R-:W3:Y:S01]  /*4720*/  LDC.64 R18, c[0x0][0x398] ;  /* 0x0000e600ff127b82 */ /* 0x000ee20000000a00 */
[----:B------:R-:W-:Y:S01]  /*4730*/  FFMA.FTZ R4, R3, R4, -0.36067417263984680176 ;  /* 0xbeb8aa4903047423 */ /* 0x000fe20000010004 */
[----:B------:R-:W-:-:S06]  /*4740*/  FFMA.FTZ R5, R6, R5, 0.48089820146560668945 ;  /* 0x3ef6384a06057423 */ /* 0x000fcc0000010005 */
[----:B------:R-:W-:Y:S01]  /*4750*/  BAR.SYNC.DEFER_BLOCKING 0x0 ;  /* 0x0000000000007b1d */ /* 0x000fe20000010000 */
[----:B0-----:R-:W-:Y:S01]  /*4760*/  LOP3.LUT R8, R16, 0x4, RZ, 0x3c, !PT ;  /* 0x0000000410087812 */ /* 0x001fe200078e3cff */
[C---:B------:R-:W-:Y:S01]  /*4770*/  FFMA.FTZ R4, R3.reuse, R4, 0.48089820146560668945 ;  /* 0x3ef6384a03047423 */ /* 0x040fe20000010004 */
[----:B------:R-:W-:Y:S01]  /*4780*/  FFMA.FTZ R5, R6, R5, -0.72134751081466674805 ;  /* 0xbf38aa3b06057423 */ /* 0x000fe20000010005 */
[----:B------:R-:W-:Y:S02]  /*4790*/  FSETP.NEU.AND P1, PT, R20, RZ, PT ;  /* 0x000000ff1400720b */ /* 0x000fe40003f2d000 */
[C---:B------:R-:W-:Y:S01]  /*47a0*/  FFMA.FTZ R4, R3.reuse, R4, -0.72134751081466674805 ;  /* 0xbf38aa3b03047423 */ /* 0x040fe20000010004 */
[----:B------:R-:W-:Y:S01]  /*47b0*/  FMUL R5, R6, R5 ;  /* 0x0000000506057220 */ /* 0x000fe20000400000 */
[----:B------:R-:W-:Y:S02]  /*47c0*/  LOP3.LUT P0, RZ, R22, 0x60, RZ, 0xc0, !PT ;  /* 0x0000006016ff7812 */ /* 0x000fe4000780c0ff */
[----:B------:R-:W-:Y:S01]  /*47d0*/  FMUL R4, R3, R4 ;  /* 0x0000000403047220 */ /* 0x000fe20000400000 */
[----:B------:R-:W-:-:S03]  /*47e0*/  FMUL R5, R6, R5 ;  /* 0x0000000506057220 */ /* 0x000fc60000400000 */
[C---:B------:R-:W-:Y:S01]  /*47f0*/  FMUL R4, R3.reuse, R4 ;  /* 0x0000000403047220 */ /* 0x040fe20000400000 */
[----:B------:R-:W-:Y:S01]  /*4800*/  FFMA.FTZ R6, R6, 1.4426950216293334961, R5 ;  /* 0x3fb8aa3b06067823 */ /* 0x000fe20000010005 */
[----:B------:R-:W-:Y:S02]  /*4810*/  @P3 MOV R5, 0x7f800000 ;  /* 0x7f80000000053802 */ /* 0x000fe40000000f00 */
[----:B------:R-:W-:Y:S01]  /*4820*/  FFMA.FTZ R3, R3, 1.4426950216293334961, R4 ;  /* 0x3fb8aa3b03037823 */ /* 0x000fe20000010004 */
[----:B--2---:R-:W-:Y:S01]  /*4830*/  FADD R11, R7, R6 ;  /* 0x00000006070b7221 */ /* 0x004fe20000000000 */
[----:B------:R-:W-:Y:S01]  /*4840*/  SHF.R.U32.HI R7, RZ, 0x5, R22 ;  /* 0x00000005ff077819 */ /* 0x000fe20000011616 */
[----:B------:R-:W-:Y:S02]  /*4850*/  @P2 IMAD.MOV.U32 R6, RZ, RZ, 0x7f800000 ;  /* 0x7f800000ff062424 */ /* 0x000fe400078e00ff */
[----:B------:R-:W-:Y:S01]  /*4860*/  FADD R10, R2, R3 ;  /* 0x00000003020a7221 */ /* 0x000fe20000000000 */
[----:B------:R-:W-:Y:S01]  /*4870*/  LOP3.LUT R4, R24, 0x38, RZ, 0xc0, !PT ;  /* 0x0000003818047812 */ /* 0x000fe200078ec0ff */
[----:B------:R0:W2:Y:S01]  /*4880*/  LDS R13, [R16+UR7] ;  /* 0x00000007100d7984 */ /* 0x0000a20008000800 */
[----:B------:R-:W-:Y:S01]  /*4890*/  IMAD R2, R0, UR5, RZ ;  /* 0x0000000500027c24 */ /* 0x000fe2000f8e02ff */
[----:B------:R-:W-:Y:S01]  /*48a0*/  SGXT.U32 R7, R7, 0x2 ;  /* 0x000000020707781a */ /* 0x000fe20000000000 */
[----:B------:R-:W-:Y:S01]  /*48b0*/  UIMAD.WIDE UR4, UR4, 0x2, URZ ;  /* 0x00000002040478a5 */ /* 0x000fe2000f8e02ff */
[----:B------:R3:W4:Y:S01]  /*48c0*/  LDS R15, [R8+UR7] ;  /* 0x00000007080f7984 */ /* 0x0007220008000800 */
[----:B------:R-:W-:-:S02]  /*48d0*/  IMAD.SHL.U32 R3, R2, 0x2, RZ ;  /* 0x0000000202037824 */ /* 0x000fc400078e00ff */
[----:B------:R-:W-:Y:S01]  /*48e0*/  @P3 FFMA.FTZ R10, R20, R5, +INF ;  /* 0x7f800000140a3423 */ /* 0x000fe20000010005 */
[----:B------:R-:W-:Y:S02]  /*48f0*/  IMAD.IADD R21, R4, 0x1, R21 ;  /* 0x0000000104157824 */ /* 0x000fe400078e0215 */
[----:B------:R-:W-:Y:S01]  /*4900*/  @P2 FFMA.FTZ R11, R23, R6, +INF ;  /* 0x7f800000170b2423 */ /* 0x000fe20000010006 */
[----:B-1----:R-:W-:Y:S01]  /*4910*/  IMAD R4, R7, R14, RZ ;  /* 0x0000000e07047224 */ /* 0x002fe200078e02ff */
[----:B0-----:R-:W0:Y:S01]  /*4920*/  LDC.64 R16, c[0x0][0x3a0] ;  /* 0x0000e800ff107b82 */ /* 0x001e220000000a00 */
[----:B------:R-:W-:Y:S01]  /*4930*/  IMAD.HI R2, R2, 0x2, RZ ;  /* 0x0000000202027827 */ /* 0x000fe200078e02ff */
[----:B---3--:R-:W-:Y:S02]  /*4940*/  IADD3 R8, P3, P4, R3, UR8, R18 ;  /* 0x0000000803087c10 */ /* 0x008fe4000fc7e012 */
[----:B------:R-:W-:Y:S01]  /*4950*/  FSEL R10, R10, -INF , P1 ;  /* 0xff8000000a0a7808 */ /* 0x000fe20000800000 */
[----:B------:R-:W-:Y:S01]  /*4960*/  IMAD R5, R14, 0x4, R4 ;  /* 0x000000040e057824 */ /* 0x000fe200078e0204 */
[----:B------:R-:W-:Y:S01]  /*4970*/  IADD3.X R12, PT, PT, R2, UR5, R19, P3, P4 ;  /* 0x00000005020c7c10 */ /* 0x000fe20009fe8413 */
[----:B------:R-:W1:Y:S01]  /*4980*/  LDCU UR4, c[0x0][0x3ec] ;  /* 0x00007d80ff0477ac */ /* 0x000e620008000800 */
[----:B------:R-:W-:Y:S01]  /*4990*/  LEA R2, P4, R4, R8, 0x1 ;  /* 0x0000000804027211 */ /* 0x000fe200078808ff */
[----:B------:R-:W-:Y:S01]  /*49a0*/  FFMA R10, R10, 0.69314718246459960938, R25 ;  /* 0x3f3172180a0a7823 */ /* 0x000fe20000000019 */
[----:B------:R-:W-:-:S02]  /*49b0*/  LEA R7, R14, R5, 0x2 ;  /* 0x000000050e077211 */ /* 0x000fc400078e10ff */
[----:B------:R-:W-:Y:S02]  /*49c0*/  LEA.HI.X.SX32 R3, R4, R12, 0x1, P4 ;  /* 0x0000000c04037211 */ /* 0x000fe400020f0eff */
[-C--:B------:R-:W-:Y:S01]  /*49d0*/  LEA R4, P2, R5, R8.reuse, 0x1 ;  /* 0x0000000805047211 */ /* 0x080fe200078408ff */
[----:B------:R-:W-:Y:S01]  /*49e0*/  IMAD R9, R14, 0x4, R7 ;  /* 0x000000040e097824 */ /* 0x000fe200078e0207 */
[----:B------:R-:W-:Y:S02]  /*49f0*/  LEA R6, P4, R7, R8, 0x1 ;  /* 0x0000000807067211 */ /* 0x000fe400078808ff */
[----:B------:R-:W-:Y:S02]  /*4a00*/  LEA.HI.X.SX32 R5, R5, R12, 0x1, P2 ;  /* 0x0000000c05057211 */ /* 0x000fe400010f0eff */
[----:B------:R-:W-:Y:S02]  /*4a10*/  LEA R8, P5, R9, R8, 0x1 ;  /* 0x0000000809087211 */ /* 0x000fe400078a08ff */
[----:B------:R-:W-:-:S02]  /*4a20*/  LEA.HI.X.SX32 R7, R7, R12, 0x1, P4 ;  /* 0x0000000c07077211 */ /* 0x000fc400020f0eff */
[----:B------:R-:W-:Y:S01]  /*4a30*/  LEA.HI.X.SX32 R9, R9, R12, 0x1, P5 ;  /* 0x0000000c09097211 */ /* 0x000fe200028f0eff */
[----:B-1----:R-:W-:Y:S01]  /*4a40*/  UIMAD UR4, UR6, UR4, URZ ;  /* 0x00000004060472a4 */ /* 0x002fe2000f8e02ff */
[----:B------:R-:W-:-:S03]  /*4a50*/  FSETP.NEU.AND P3, PT, R23, RZ, PT ;  /* 0x000000ff1700720b */ /* 0x000fc60003f6d000 */
[----:B------:R-:W-:Y:S01]  /*4a60*/  USHF.L.U32 UR6, UR4, 0x2, URZ ;  /* 0x0000000204067899 */ /* 0x000fe200080006ff */
[----:B--2---:R1:W-:Y:S01]  /*4a70*/  STG.E.U16 desc[UR10][R2.64], R13 ;  /* 0x0000000d02007986 */ /* 0x0043e2000c10150a */
[----:B------:R-:W-:Y:S01]  /*4a80*/  PRMT R14, R13, 0x7632, R14 ;  /* 0x000076320d0e7816 */ /* 0x000fe2000000000e */
[----:B------:R-:W-:Y:S01]  /*4a90*/  UIMAD.WIDE UR4, UR4, 0x4, URZ ;  /* 0x00000004040478a5 */ /* 0x000fe2000f8e02ff */
[----:B------:R-:W-:Y:S01]  /*4aa0*/  FSEL R12, R11, -INF , P3 ;  /* 0xff8000000b0c7808 */ /* 0x000fe20001800000 */
[----:B----4-:R2:W-:Y:S04]  /*4ab0*/  STG.E.U16 desc[UR10][R4.64], R15 ;  /* 0x0000000f04007986 */ /* 0x0105e8000c10150a */
[----:B------:R3:W-:Y:S01]  /*4ac0*/  STG.E.U16 desc[UR10][R6.64], R14 ;  /* 0x0000000e06007986 */ /* 0x0007e2000c10150a */
[----:B------:R-:W-:Y:S01]  /*4ad0*/  FFMA R11, R12, 0.69314718246459960938, R97 ;  /* 0x3f3172180c0b7823 */ /* 0x000fe20000000061 */
[----:B-1----:R-:W-:-:S02]  /*4ae0*/  IMAD.SHL.U32 R3, R0, 0x4, RZ ;  /* 0x0000000400037824 */ /* 0x002fc400078e00ff */
[----:B------:R-:W-:Y:S01]  /*4af0*/  IMAD.HI R0, R0, 0x4, RZ ;  /* 0x0000000400007827 */ /* 0x000fe200078e02ff */
[----:B--2---:R-:W-:Y:S02]  /*4b00*/  PRMT R5, R15, 0x7632, R5 ;  /* 0x000076320f057816 */ /* 0x004fe40000000005 */
[----:B------:R-:W-:Y:S02]  /*4b10*/  LOP3.LUT R4, R26, 0x78, RZ, 0xc0, !PT ;  /* 0x000000781a047812 */ /* 0x000fe400078ec0ff */
[----:B0-----:R-:W-:Y:S01]  /*4b20*/  IADD3 R2, P1, P2, R3, UR6, R16 ;  /* 0x0000000603027c10 */ /* 0x001fe2000fa3e010 */
[----:B------:R3:W-:Y:S03]  /*4b30*/  STG.E.U16 desc[UR10][R8.64], R5 ;  /* 0x0000000508007986 */ /* 0x0007e6000c10150a */
[----:B------:R-:W-:Y:S01]  /*4b40*/  IADD3.X R3, PT, PT, R0, UR5, R17, P1, P2 ;  /* 0x0000000500037c10 */ /* 0x000fe20008fe4411 */
[----:B------:R-:W-:Y:S06]  /*4b50*/  BAR.SYNC.DEFER_BLOCKING 0x0 ;  /* 0x0000000000007b1d */ /* 0x000fec0000010000 */
[----:B------:R3:W-:Y:S02]  /*4b60*/  STS.64 [R4+UR7], R10 ;  /* 0x0000000a04007988 */ /* 0x0007e40008000a07 */
[----:B------:R-:W-:Y:S06]  /*4b70*/  BAR.SYNC.DEFER_BLOCKING 0x0 ;  /* 0x0000000000007b1d */ /* 0x000fec0000010000 */
[----:B------:R-:W-:Y:S05]  /*4b80*/  @P0 EXIT ;  /* 0x000000000000094d */ /* 0x000fea0003800000 */
[----:B------:R-:W0:Y:S04]  /*4b90*/  LDS R21, [R21] ;  /* 0x0000000015157984 */ /* 0x000e280000000800 */
[----:B0-----:R-:W-:Y:S01]  /*4ba0*/  STG.E desc[UR10][R2.64], R21 ;  /* 0x0000001502007986 */ /* 0x001fe2000c10190a */
[----:B------:R-:W-:Y:S05]  /*4bb0*/  EXIT ;  /* 0x000000000000794d */ /* 0x000fea0003800000 */
.L_x_2:
[----:B------:R-:W-:-:S00]  /*4bc0*/  BRA `(.L_x_2) ;  /* 0xfffffffc00fc7947 */ /* 0x000fc0000383ffff */
[----:B------:R-:W-:-:S00]  /*4bd0*/  NOP ;  /* 0x0000000000007918 */ /* 0x000fc00000000000 */
        /* <DEDUP_REMOVED lines=10> */
.L_x_3:


//--------------------- .nv.global.init           --------------------------
	.section	.nv.global.init,"aw",@progbits
.nv.global.init:
	.type		_$_str,@object
	.size		_$_str,(.L_0 - _$_str)
_$_str:
        /*0000*/ 	.byte	0x5f, 0x5f, 0x43, 0x55, 0x44, 0x41, 0x5f, 0x46, 0x54, 0x5a, 0x00
.L_0:


//--------------------- .nv.shared.attn_fwd       --------------------------
	.section	.nv.shared.attn_fwd,"aw",@nobits
	.sectionflags	@""
	.align	16
	.zero		1024


//--------------------- .nv.shared.reserved.0     --------------------------
	.section	.nv.shared.reserved.0,"aw",@nobits
	.weak		__nv_reservedSMEM_offset_0_alias
	.size		__nv_reservedSMEM_offset_0_alias, 0, 64
	.other		__nv_reservedSMEM_offset_0_alias,@"STO_CUDA_RESERVED_SHARED STV_DEFAULT"
__nv_reservedSMEM_offset_0_alias:
	.zero		0
	.zero		64


//--------------------- .nv.constant0.attn_fwd    --------------------------
	.section	.nv.constant0.attn_fwd,"a",@progbits
	.sectionflags	@""
	.align	4
.nv.constant0.attn_fwd:
	.zero		1032


//--------------------- SYMBOLS --------------------------

	.type		.nv.reservedSmem.offset0,@object
	.size		.nv.reservedSmem.offset0,0x4
	.type		.nv.reservedSmem.cap,@object
	.size		.nv.reservedSmem.cap,0x4
